// auto-generated by cutlass_sweep.epilogue — config: {"arch": "sm_100", "cluster_m": 2, "cluster_n": 1, "dtype": "e4m3", "fusion": "sigmoid", "tile_k": 64, "tile_m": 128, "tile_n": 256}
#include "cutlass/cutlass.h"
#include "cutlass/gemm/collective/collective_builder.hpp"
#include "cutlass/gemm/device/gemm_universal_adapter.h"
#include "cutlass/gemm/kernel/gemm_universal.hpp"
#include "cutlass/epilogue/collective/collective_builder.hpp"
#include "cutlass/epilogue/fusion/operations.hpp"
#include "cutlass/epilogue/thread/activation.h"

using Elem = cutlass::float_e4m3_t;
using Acc  = float;
using TileShape    = cute::Shape<cute::_128, cute::_256, cute::_64>;
using ClusterShape = cute::Shape<cute::_2, cute::_1, cute::_1>;
using FusionOp     = cutlass::epilogue::fusion::LinCombEltAct<cutlass::epilogue::thread::Sigmoid, Elem, Acc>;

using CollectiveEpilogue = typename cutlass::epilogue::collective::CollectiveBuilder<
    cutlass::arch::Sm100, cutlass::arch::OpClassTensorOp,
    TileShape, ClusterShape,
    cutlass::epilogue::collective::EpilogueTileAuto,
    Acc, Acc,
    Elem, cutlass::layout::RowMajor, 128 / cutlass::sizeof_bits<Elem>::value,
    Elem, cutlass::layout::RowMajor, 128 / cutlass::sizeof_bits<Elem>::value,
    cutlass::epilogue::collective::EpilogueScheduleAuto,
    FusionOp
  >::CollectiveOp;

using CollectiveMainloop = typename cutlass::gemm::collective::CollectiveBuilder<
    cutlass::arch::Sm100, cutlass::arch::OpClassTensorOp,
    Elem, cutlass::layout::RowMajor, 128 / cutlass::sizeof_bits<Elem>::value,
    Elem, cutlass::layout::ColumnMajor, 128 / cutlass::sizeof_bits<Elem>::value,
    Acc,
    TileShape, ClusterShape,
    cutlass::gemm::collective::StageCountAutoCarveout<
        static_cast<int>(sizeof(typename CollectiveEpilogue::SharedStorage))>,
    cutlass::gemm::collective::KernelScheduleAuto
  >::CollectiveOp;

using GemmKernel = cutlass::gemm::kernel::GemmUniversal<
    cute::Shape<int,int,int,int>, CollectiveMainloop, CollectiveEpilogue>;
using Gemm = cutlass::gemm::device::GemmUniversalAdapter<GemmKernel>;

auto* _anchor = &cutlass::device_kernel<GemmKernel>;


// ===== COMPILED SASS (sm_100a) =====

	.target	sm_100a

	.elftype	@"ET_EXEC"


//--------------------- .note.nv.tkinfo           --------------------------
	.section	.note.nv.tkinfo,"",@"SHT_NOTE"
	.sectionflags	@"SHF_NOTE_NV_TKINFO"
	.tkinfo
        /*0018*/ 	.word	0x00000002
        /*0030*/ 	.string	""
        /*0030*/ 	.string	"ptxas"
        /*0030*/ 	.string	"Cuda compilation tools, release 13.0, V13.0.88"
        /*0030*/ 	.string	"Build cuda_13.0.r13.0/compiler.36424714_0"
        /*0030*/ 	.string	"-arch sm_100a -m 64 "



//--------------------- .note.nv.cuinfo           --------------------------
	.section	.note.nv.cuinfo,"",@"SHT_NOTE"
	.sectionflags	@"SHF_NOTE_NV_CUINFO"
        /*0018*/ 	.short	0x0002
        /*001a*/ 	.short	0x0064
        /*001c*/ 	.short	0x0082
	.zero		2


//--------------------- .nv.info                  --------------------------
	.section	.nv.info,"",@"SHT_CUDA_INFO"
	.align	4


	//----- nvinfo : EIATTR_REGCOUNT
	.align		4
        /*0000*/ 	.byte	0x04, 0x2f
        /*0002*/ 	.short	(.L_20 - .L_19)
	.align		4
.L_19:
        /*0004*/ 	.word	index@(_ZN7cutlass13device_kernelINS_4gemm6kernel13GemmUniversalIN4cute5tupleIJiiiiEEENS1_10collective13CollectiveMmaINS1_35MainloopSm100TmaUmmaWarpSpecializedILi16ELi2ELi4ENS5_IJNS4_1CILi2EEENSA_ILi1EEESC_EEEEENS5_IJNSA_ILi128EEENSA_ILi256EEENSA_ILi64EEEEEENS_12float_e4m3_tENS5_IJlSC_lEEESJ_SK_NS4_8TiledMMAINS4_8MMA_AtomIJNS4_10MMA_TraitsINS4_25SM100_MMA_F8F6F4_2x1SM_SSEJSJ_SJ_fSF_SG_NS4_17integral_constantINS4_4UMMA5MajorELSR_0EEESS_NSP_INSQ_7ScaleInELST_0EEESU_EEEEEENS4_6LayoutINS5_IJSC_SC_SC_EEENS5_IJNSA_ILi0EEESZ_SZ_EEEEENS5_IJNS4_10UnderscoreES12_S12_EEEEENS4_18SM100_TMA_2SM_LOADENS4_14ComposedLayoutINS4_7SwizzleILi2ELi4ELi3EEENS4_18smem_ptr_flag_bitsILi8EEENSX_INS5_IJNSA_ILi8EEESH_EEENS5_IJSH_SC_EEEEEEEvNS4_8identityES15_S1F_vS1G_EENS_8epilogue10collective18CollectiveEpilogueINS1I_23Sm100TmaWarpSpecializedILi4ELi2ELi32ELb0ELb0EEEJNS5_IJSH_SG_SH_EEENS5_IJNSX_ISH_SC_EENSX_INS5_IJNSA_ILi32EEESB_EEENS5_IJSC_SF_EEEEEEEESJ_SK_SJ_SK_NS1I_6fusion15FusionCallbacksIS1M_NS1U_13LinCombEltActINS1I_6thread7SigmoidESJ_fSJ_fLNS_15FloatRoundStyleE2EEES1N_S1T_JEEENS4_5SM1004TMEM4LOAD26SM100_TMEM_LOAD_32dp32b32xENS4_13SM90_TMA_LOADENS16_INS17_ILi1ELi4ELi3EEES1A_NSX_INS5_IJS1B_S1P_EEENS5_IJS1P_SC_EEEEEEENS4_39AutoVectorizingCopyWithAssumedAlignmentILi128EEENS4_14SM90_TMA_STOREES2B_S2D_S2D_EEEvvEEEEvNT_6ParamsE)
        /*0008*/ 	.word	0x00000078


	//----- nvinfo : EIATTR_FRAME_SIZE
	.align		4
.L_20:
        /*000c*/ 	.byte	0x04, 0x11
        /*000e*/ 	.short	(.L_22 - .L_21)
	.align		4
.L_21:
        /*0010*/ 	.word	index@($__internal_3_$__cuda_sm20_rcp_rn_f32_slowpath)
        /*0014*/ 	.word	0x00000000


	//----- nvinfo : EIATTR_FRAME_SIZE
	.align		4
.L_22:
        /*0018*/ 	.byte	0x04, 0x11
        /*001a*/ 	.short	(.L_24 - .L_23)
	.align		4
.L_23:
        /*001c*/ 	.word	index@($__internal_2_$__cuda_sm10x_tcgen05_guardrail_trap_unallocated_columns_being_dealloced)
        /*0020*/ 	.word	0x00000000


	//----- nvinfo : EIATTR_FRAME_SIZE
	.align		4
.L_24:
        /*0024*/ 	.byte	0x04, 0x11
        /*0026*/ 	.short	(.L_26 - .L_25)
	.align		4
.L_25:
        /*0028*/ 	.word	index@($__internal_1_$__cuda_sm10x_tcgen05_guardrail_trap_phase_invalid_during_alloc)
        /*002c*/ 	.word	0x00000000


	//----- nvinfo : EIATTR_FRAME_SIZE
	.align		4
.L_26:
        /*0030*/ 	.byte	0x04, 0x11
        /*0032*/ 	.short	(.L_28 - .L_27)
	.align		4
.L_27:
        /*0034*/ 	.word	index@($__internal_0_$__cuda_sm10x_tcgen05_guardrail_trap_col_being_dealloced_not_returned_by_alloc)
        /*0038*/ 	.word	0x00000000


	//----- nvinfo : EIATTR_FRAME_SIZE
	.align		4
.L_28:
        /*003c*/ 	.byte	0x04, 0x11
        /*003e*/ 	.short	(.L_30 - .L_29)
	.align		4
.L_29:
        /*0040*/ 	.word	index@(_ZN7cutlass13device_kernelINS_4gemm6kernel13GemmUniversalIN4cute5tupleIJiiiiEEENS1_10collective13CollectiveMmaINS1_35MainloopSm100TmaUmmaWarpSpecializedILi16ELi2ELi4ENS5_IJNS4_1CILi2EEENSA_ILi1EEESC_EEEEENS5_IJNSA_ILi128EEENSA_ILi256EEENSA_ILi64EEEEEENS_12float_e4m3_tENS5_IJlSC_lEEESJ_SK_NS4_8TiledMMAINS4_8MMA_AtomIJNS4_10MMA_TraitsINS4_25SM100_MMA_F8F6F4_2x1SM_SSEJSJ_SJ_fSF_SG_NS4_17integral_constantINS4_4UMMA5MajorELSR_0EEESS_NSP_INSQ_7ScaleInELST_0EEESU_EEEEEENS4_6LayoutINS5_IJSC_SC_SC_EEENS5_IJNSA_ILi0EEESZ_SZ_EEEEENS5_IJNS4_10UnderscoreES12_S12_EEEEENS4_18SM100_TMA_2SM_LOADENS4_14ComposedLayoutINS4_7SwizzleILi2ELi4ELi3EEENS4_18smem_ptr_flag_bitsILi8EEENSX_INS5_IJNSA_ILi8EEESH_EEENS5_IJSH_SC_EEEEEEEvNS4_8identityES15_S1F_vS1G_EENS_8epilogue10collective18CollectiveEpilogueINS1I_23Sm100TmaWarpSpecializedILi4ELi2ELi32ELb0ELb0EEEJNS5_IJSH_SG_SH_EEENS5_IJNSX_ISH_SC_EENSX_INS5_IJNSA_ILi32EEESB_EEENS5_IJSC_SF_EEEEEEEESJ_SK_SJ_SK_NS1I_6fusion15FusionCallbacksIS1M_NS1U_13LinCombEltActINS1I_6thread7SigmoidESJ_fSJ_fLNS_15FloatRoundStyleE2EEES1N_S1T_JEEENS4_5SM1004TMEM4LOAD26SM100_TMEM_LOAD_32dp32b32xENS4_13SM90_TMA_LOADENS16_INS17_ILi1ELi4ELi3EEES1A_NSX_INS5_IJS1B_S1P_EEENS5_IJS1P_SC_EEEEEEENS4_39AutoVectorizingCopyWithAssumedAlignmentILi128EEENS4_14SM90_TMA_STOREES2B_S2D_S2D_EEEvvEEEEvNT_6ParamsE)
        /*0044*/ 	.word	0x00000000


	//----- nvinfo : EIATTR_MIN_STACK_SIZE
	.align		4
.L_30:
        /*0048*/ 	.byte	0x04, 0x12
        /*004a*/ 	.short	(.L_32 - .L_31)
	.align		4
.L_31:
        /*004c*/ 	.word	index@(_ZN7cutlass13device_kernelINS_4gemm6kernel13GemmUniversalIN4cute5tupleIJiiiiEEENS1_10collective13CollectiveMmaINS1_35MainloopSm100TmaUmmaWarpSpecializedILi16ELi2ELi4ENS5_IJNS4_1CILi2EEENSA_ILi1EEESC_EEEEENS5_IJNSA_ILi128EEENSA_ILi256EEENSA_ILi64EEEEEENS_12float_e4m3_tENS5_IJlSC_lEEESJ_SK_NS4_8TiledMMAINS4_8MMA_AtomIJNS4_10MMA_TraitsINS4_25SM100_MMA_F8F6F4_2x1SM_SSEJSJ_SJ_fSF_SG_NS4_17integral_constantINS4_4UMMA5MajorELSR_0EEESS_NSP_INSQ_7ScaleInELST_0EEESU_EEEEEENS4_6LayoutINS5_IJSC_SC_SC_EEENS5_IJNSA_ILi0EEESZ_SZ_EEEEENS5_IJNS4_10UnderscoreES12_S12_EEEEENS4_18SM100_TMA_2SM_LOADENS4_14ComposedLayoutINS4_7SwizzleILi2ELi4ELi3EEENS4_18smem_ptr_flag_bitsILi8EEENSX_INS5_IJNSA_ILi8EEESH_EEENS5_IJSH_SC_EEEEEEEvNS4_8identityES15_S1F_vS1G_EENS_8epilogue10collective18CollectiveEpilogueINS1I_23Sm100TmaWarpSpecializedILi4ELi2ELi32ELb0ELb0EEEJNS5_IJSH_SG_SH_EEENS5_IJNSX_ISH_SC_EENSX_INS5_IJNSA_ILi32EEESB_EEENS5_IJSC_SF_EEEEEEEESJ_SK_SJ_SK_NS1I_6fusion15FusionCallbacksIS1M_NS1U_13LinCombEltActINS1I_6thread7SigmoidESJ_fSJ_fLNS_15FloatRoundStyleE2EEES1N_S1T_JEEENS4_5SM1004TMEM4LOAD26SM100_TMEM_LOAD_32dp32b32xENS4_13SM90_TMA_LOADENS16_INS17_ILi1ELi4ELi3EEES1A_NSX_INS5_IJS1B_S1P_EEENS5_IJS1P_SC_EEEEEEENS4_39AutoVectorizingCopyWithAssumedAlignmentILi128EEENS4_14SM90_TMA_STOREES2B_S2D_S2D_EEEvvEEEEvNT_6ParamsE)
        /*0050*/ 	.word	0x00000000
.L_32:


//--------------------- .nv.compat                --------------------------
	.section	.nv.compat,"",@"SHT_CUDA_COMPAT_INFO"
	.align	4
        /*0000*/ 	.byte	0x02, 0x09, 0x01, 0x00, 0x02, 0x02, 0x02, 0x00, 0x02, 0x05, 0x05, 0x00, 0x03, 0x07, 0x01, 0x01
        /*0010*/ 	.byte	0x02, 0x03, 0x01, 0x00, 0x02, 0x06, 0x01, 0x00, 0x04, 0x0b, 0x08, 0x00, 0x09, 0x00, 0x00, 0x00
        /*0020*/ 	.byte	0x00, 0x00, 0x00, 0x00


//--------------------- .nv.info._ZN7cutlass13device_kernelINS_4gemm6kernel13GemmUniversalIN4cute5tupleIJiiiiEEENS1_10collective13CollectiveMmaINS1_35MainloopSm100TmaUmmaWarpSpecializedILi16ELi2ELi4ENS5_IJNS4_1CILi2EEENSA_ILi1EEESC_EEEEENS5_IJNSA_ILi128EEENSA_ILi256EEENSA_ILi64EEEEEENS_12float_e4m3_tENS5_IJlSC_lEEESJ_SK_NS4_8TiledMMAINS4_8MMA_AtomIJNS4_10MMA_TraitsINS4_25SM100_MMA_F8F6F4_2x1SM_SSEJSJ_SJ_fSF_SG_NS4_17integral_constantINS4_4UMMA5MajorELSR_0EEESS_NSP_INSQ_7ScaleInELST_0EEESU_EEEEEENS4_6LayoutINS5_IJSC_SC_SC_EEENS5_IJNSA_ILi0EEESZ_SZ_EEEEENS5_IJNS4_10UnderscoreES12_S12_EEEEENS4_18SM100_TMA_2SM_LOADENS4_14ComposedLayoutINS4_7SwizzleILi2ELi4ELi3EEENS4_18smem_ptr_flag_bitsILi8EEENSX_INS5_IJNSA_ILi8EEESH_EEENS5_IJSH_SC_EEEEEEEvNS4_8identityES15_S1F_vS1G_EENS_8epilogue10collective18CollectiveEpilogueINS1I_23Sm100TmaWarpSpecializedILi4ELi2ELi32ELb0ELb0EEEJNS5_IJSH_SG_SH_EEENS5_IJNSX_ISH_SC_EENSX_INS5_IJNSA_ILi32EEESB_EEENS5_IJSC_SF_EEEEEEEESJ_SK_SJ_SK_NS1I_6fusion15FusionCallbacksIS1M_NS1U_13LinCombEltActINS1I_6thread7SigmoidESJ_fSJ_fLNS_15FloatRoundStyleE2EEES1N_S1T_JEEENS4_5SM1004TMEM4LOAD26SM100_TMEM_LOAD_32dp32b32xENS4_13SM90_TMA_LOADENS16_INS17_ILi1ELi4ELi3EEES1A_NSX_INS5_IJS1B_S1P_EEENS5_IJS1P_SC_EEEEEEENS4_39AutoVectorizingCopyWithAssumedAlignmentILi128EEENS4_14SM90_TMA_STOREES2B_S2D_S2D_EEEvvEEEEvNT_6ParamsE --------------------------
	.section	.nv.info._ZN7cutlass13device_kernelINS_4gemm6kernel13GemmUniversalIN4cute5tupleIJiiiiEEENS1_10collective13CollectiveMmaINS1_35MainloopSm100TmaUmmaWarpSpecializedILi16ELi2ELi4ENS5_IJNS4_1CILi2EEENSA_ILi1EEESC_EEEEENS5_IJNSA_ILi128EEENSA_ILi256EEENSA_ILi64EEEEEENS_12float_e4m3_tENS5_IJlSC_lEEESJ_SK_NS4_8TiledMMAINS4_8MMA_AtomIJNS4_10MMA_TraitsINS4_25SM100_MMA_F8F6F4_2x1SM_SSEJSJ_SJ_fSF_SG_NS4_17integral_constantINS4_4UMMA5MajorELSR_0EEESS_NSP_INSQ_7ScaleInELST_0EEESU_EEEEEENS4_6LayoutINS5_IJSC_SC_SC_EEENS5_IJNSA_ILi0EEESZ_SZ_EEEEENS5_IJNS4_10UnderscoreES12_S12_EEEEENS4_18SM100_TMA_2SM_LOADENS4_14ComposedLayoutINS4_7SwizzleILi2ELi4ELi3EEENS4_18smem_ptr_flag_bitsILi8EEENSX_INS5_IJNSA_ILi8EEESH_EEENS5_IJSH_SC_EEEEEEEvNS4_8identityES15_S1F_vS1G_EENS_8epilogue10collective18CollectiveEpilogueINS1I_23Sm100TmaWarpSpecializedILi4ELi2ELi32ELb0ELb0EEEJNS5_IJSH_SG_SH_EEENS5_IJNSX_ISH_SC_EENSX_INS5_IJNSA_ILi32EEESB_EEENS5_IJSC_SF_EEEEEEEESJ_SK_SJ_SK_NS1I_6fusion15FusionCallbacksIS1M_NS1U_13LinCombEltActINS1I_6thread7SigmoidESJ_fSJ_fLNS_15FloatRoundStyleE2EEES1N_S1T_JEEENS4_5SM1004TMEM4LOAD26SM100_TMEM_LOAD_32dp32b32xENS4_13SM90_TMA_LOADENS16_INS17_ILi1ELi4ELi3EEES1A_NSX_INS5_IJS1B_S1P_EEENS5_IJS1P_SC_EEEEEEENS4_39AutoVectorizingCopyWithAssumedAlignmentILi128EEENS4_14SM90_TMA_STOREES2B_S2D_S2D_EEEvvEEEEvNT_6ParamsE,"",@"SHT_CUDA_INFO"
	.sectionflags	@""
	.align	4


	//----- nvinfo : EIATTR_CUDA_API_VERSION
	.align		4
        /*0000*/ 	.byte	0x04, 0x37
        /*0002*/ 	.short	(.L_34 - .L_33)
.L_33:
        /*0004*/ 	.word	0x00000082


	//----- nvinfo : EIATTR_KPARAM_INFO
	.align		4
.L_34:
        /*0008*/ 	.byte	0x04, 0x17
        /*000a*/ 	.short	(.L_36 - .L_35)
.L_35:
        /*000c*/ 	.word	0x00000000
        /*0010*/ 	.short	0x0000
        /*0012*/ 	.short	0x0000
        /*0014*/ 	.byte	0x00, 0xf0, 0x01, 0x20


	//----- nvinfo : EIATTR_AT_ENTRY_FRAGMENTS
	.align		4
.L_36:
        /*0018*/ 	.byte	0x04, 0x4f
        /*001a*/ 	.short	(.L_38 - .L_37)


	//   ....[0]....
.L_37:
        /*001c*/ 	.word	0x00000007


	//----- nvinfo : EIATTR_RESERVED_SMEM_USED
	.align		4
.L_38:
        /*0020*/ 	.byte	0x01, 0x41
	.zero		2


	//----- nvinfo : EIATTR_SPARSE_MMA_MASK
	.align		4
        /*0024*/ 	.byte	0x03, 0x50
        /*0026*/ 	.short	0x0000


	//----- nvinfo : EIATTR_TCGEN05_2CTA_USED
	.align		4
        /*0028*/ 	.byte	0x01, 0x52
	.zero		2


	//----- nvinfo : EIATTR_MAXREG_COUNT
	.align		4
        /*002c*/ 	.byte	0x03, 0x1b
        /*002e*/ 	.short	0x00ff


	//----- nvinfo : EIATTR_NUM_BARRIERS
	.align		4
        /*0030*/ 	.byte	0x02, 0x4c
        /*0032*/ 	.byte	0x07
	.zero		1


	//----- nvinfo : EIATTR_EXTERNS
	.align		4
        /*0034*/ 	.byte	0x04, 0x0f
        /*0036*/ 	.short	(.L_40 - .L_39)


	//   ....[0]....
	.align		4
.L_39:
        /*0038*/ 	.word	index@(__assertfail)


	//----- nvinfo : EIATTR_MERCURY_ISA_VERSION
	.align		4
.L_40:
        /*003c*/ 	.byte	0x03, 0x5f
        /*003e*/ 	.short	0x0101


	//----- nvinfo : EIATTR_INT_WARP_WIDE_INSTR_OFFSETS
	.align		4
        /*0040*/ 	.byte	0x04, 0x31
        /*0042*/ 	.short	(.L_42 - .L_41)


	//   ....[0]....
.L_41:
        /*0044*/ 	.word	0x00000e90


	//   ....[1]....
        /*0048*/ 	.word	0x00000f30


	//   ....[2]....
        /*004c*/ 	.word	0x00002280


	//   ....[3]....
        /*0050*/ 	.word	0x00004730


	//   ....[4]....
        /*0054*/ 	.word	0x00004760


	//   ....[5]....
        /*0058*/ 	.word	0x000047b0


	//   ....[6]....
        /*005c*/ 	.word	0x000050d0


	//   ....[7]....
        /*0060*/ 	.word	0x000050f0


	//   ....[8]....
        /*0064*/ 	.word	0x000051d0


	//   ....[9]....
        /*0068*/ 	.word	0x00005290


	//   ....[10]....
        /*006c*/ 	.word	0x000052b0


	//   ....[11]....
        /*0070*/ 	.word	0x00005380


	//   ....[12]....
        /*0074*/ 	.word	0x00005470


	//   ....[13]....
        /*0078*/ 	.word	0x00005490


	//   ....[14]....
        /*007c*/ 	.word	0x00005590


	//   ....[15]....
        /*0080*/ 	.word	0x00005740


	//   ....[16]....
        /*0084*/ 	.word	0x00005750


	//   ....[17]....
        /*0088*/ 	.word	0x000058e0


	//----- nvinfo : EIATTR_COOP_GROUP_MASK_REGIDS
	.align		4
.L_42:
        /*008c*/ 	.byte	0x04, 0x29
        /*008e*/ 	.short	(.L_44 - .L_43)


	//   ....[0]....
.L_43:
        /*0090*/ 	.word	0xffffffff


	//   ....[1]....
        /*0094*/ 	.word	0xffffffff


	//   ....[2]....
        /*0098*/ 	.word	0xffffffff


	//   ....[3]....
        /*009c*/ 	.word	0xffffffff


	//   ....[4]....
        /*00a0*/ 	.word	0xffffffff


	//   ....[5]....
        /*00a4*/ 	.word	0xffffffff


	//   ....[6]....
        /*00a8*/ 	.word	0xffffffff


	//   ....[7]....
        /*00ac*/ 	.word	0xffffffff


	//   ....[8]....
        /*00b0*/ 	.word	0xffffffff


	//   ....[9]....
        /*00b4*/ 	.word	0xffffffff


	//   ....[10]....
        /*00b8*/ 	.word	0xffffffff


	//   ....[11]....
        /*00bc*/ 	.word	0xffffffff


	//   ....[12]....
        /*00c0*/ 	.word	0xffffffff


	//   ....[13]....
        /*00c4*/ 	.word	0xffffffff


	//----- nvinfo : EIATTR_COOP_GROUP_INSTR_OFFSETS
	.align		4
.L_44:
        /*00c8*/ 	.byte	0x04, 0x28
        /*00ca*/ 	.short	(.L_46 - .L_45)


	//   ....[0]....
.L_45:
        /*00cc*/ 	.word	0x000000c0


	//   ....[1]....
        /*00d0*/ 	.word	0x000004d0


	//   ....[2]....
        /*00d4*/ 	.word	0x00000800


	//   ....[3]....
        /*00d8*/ 	.word	0x00000990


	//   ....[4]....
        /*00dc*/ 	.word	0x00000a80


	//   ....[5]....
        /*00e0*/ 	.word	0x00000be0


	//   ....[6]....
        /*00e4*/ 	.word	0x00000d70


	//   ....[7]....
        /*00e8*/ 	.word	0x00000fb0


	//   ....[8]....
        /*00ec*/ 	.word	0x00002160


	//   ....[9]....
        /*00f0*/ 	.word	0x00003600


	//   ....[10]....
        /*00f4*/ 	.word	0x00003ad0


	//   ....[11]....
        /*00f8*/ 	.word	0x00003b00


	//   ....[12]....
        /*00fc*/ 	.word	0x00004640


	//   ....[13]....
        /*0100*/ 	.word	0x00004850


	//----- nvinfo : EIATTR_VRC_CTA_INIT_COUNT
	.align		4
.L_46:
        /*0104*/ 	.byte	0x02, 0x4a
        /*0106*/ 	.byte	0x80
	.zero		1


	//----- nvinfo : EIATTR_SYSCALL_OFFSETS
	.align		4
        /*0108*/ 	.byte	0x04, 0x46
        /*010a*/ 	.short	(.L_48 - .L_47)


	//   ....[0]....
.L_47:
        /*010c*/ 	.word	0x00006300


	//   ....[1]....
        /*0110*/ 	.word	0x00006420


	//   ....[2]....
        /*0114*/ 	.word	0x00006e00


	//----- nvinfo : EIATTR_MBARRIER_INSTR_OFFSETS
	.align		4
.L_48:
        /*0118*/ 	.byte	0x04, 0x39
        /*011a*/ 	.short	(.L_50 - .L_49)


	//   ....[0]....
.L_49:
        /*011c*/ 	.word	0x000005e0
        /*0120*/ 	.word	0x000000ff
        /*0124*/ 	.word	0x00000000
        /*0128*/ 	.short	0x0100
        /*012a*/ 	.byte	0x08
	.zero		1


	//   ....[1]....
        /*012c*/ 	.word	0x000005f0
        /*0130*/ 	.word	0x000000ff
        /*0134*/ 	.word	0x00000080
        /*0138*/ 	.short	0x0100
        /*013a*/ 	.byte	0x08
	.zero		1


	//   ....[2]....
        /*013c*/ 	.word	0x00000600
        /*0140*/ 	.word	0x000000ff
        /*0144*/ 	.word	0x00000008
        /*0148*/ 	.short	0x0100
        /*014a*/ 	.byte	0x08
	.zero		1


	//   ....[3]....
        /*014c*/ 	.word	0x00000610
        /*0150*/ 	.word	0x000000ff
        /*0154*/ 	.word	0x00000088
        /*0158*/ 	.short	0x0100
        /*015a*/ 	.byte	0x08
	.zero		1


	//   ....[4]....
        /*015c*/ 	.word	0x00000620
        /*0160*/ 	.word	0x000000ff
        /*0164*/ 	.word	0x00000010
        /*0168*/ 	.short	0x0100
        /*016a*/ 	.byte	0x08
	.zero		1


	//   ....[5]....
        /*016c*/ 	.word	0x00000630
        /*0170*/ 	.word	0x000000ff
        /*0174*/ 	.word	0x00000090
        /*0178*/ 	.short	0x0100
        /*017a*/ 	.byte	0x08
	.zero		1


	//   ....[6]....
        /*017c*/ 	.word	0x00000640
        /*0180*/ 	.word	0x000000ff
        /*0184*/ 	.word	0x00000018
        /*0188*/ 	.short	0x0100
        /*018a*/ 	.byte	0x08
	.zero		1


	//   ....[7]....
        /*018c*/ 	.word	0x00000650
        /*0190*/ 	.word	0x000000ff
        /*0194*/ 	.word	0x00000098
        /*0198*/ 	.short	0x0100
        /*019a*/ 	.byte	0x08
	.zero		1


	//   ....[8]....
        /*019c*/ 	.word	0x00000660
        /*01a0*/ 	.word	0x000000ff
        /*01a4*/ 	.word	0x00000020
        /*01a8*/ 	.short	0x0100
        /*01aa*/ 	.byte	0x08
	.zero		1


	//   ....[9]....
        /*01ac*/ 	.word	0x00000670
        /*01b0*/ 	.word	0x000000ff
        /*01b4*/ 	.word	0x000000a0
        /*01b8*/ 	.short	0x0100
        /*01ba*/ 	.byte	0x08
	.zero		1


	//   ....[10]....
        /*01bc*/ 	.word	0x00000680
        /*01c0*/ 	.word	0x000000ff
        /*01c4*/ 	.word	0x00000028
        /*01c8*/ 	.short	0x0100
        /*01ca*/ 	.byte	0x08
	.zero		1


	//   ....[11]....
        /*01cc*/ 	.word	0x00000690
        /*01d0*/ 	.word	0x000000ff
        /*01d4*/ 	.word	0x000000a8
        /*01d8*/ 	.short	0x0100
        /*01da*/ 	.byte	0x08
	.zero		1


	//   ....[12]....
        /*01dc*/ 	.word	0x000006a0
        /*01e0*/ 	.word	0x000000ff
        /*01e4*/ 	.word	0x00000030
        /*01e8*/ 	.short	0x0100
        /*01ea*/ 	.byte	0x08
	.zero		1


	//   ....[13]....
        /*01ec*/ 	.word	0x000006b0
        /*01f0*/ 	.word	0x000000ff
        /*01f4*/ 	.word	0x000000b0
        /*01f8*/ 	.short	0x0100
        /*01fa*/ 	.byte	0x08
	.zero		1


	//   ....[14]....
        /*01fc*/ 	.word	0x000006c0
        /*0200*/ 	.word	0x000000ff
        /*0204*/ 	.word	0x00000038
        /*0208*/ 	.short	0x0100
        /*020a*/ 	.byte	0x08
	.zero		1


	//   ....[15]....
        /*020c*/ 	.word	0x000006d0
        /*0210*/ 	.word	0x000000ff
        /*0214*/ 	.word	0x000000b8
        /*0218*/ 	.short	0x0100
        /*021a*/ 	.byte	0x08
	.zero		1


	//   ....[16]....
        /*021c*/ 	.word	0x000006e0
        /*0220*/ 	.word	0x000000ff
        /*0224*/ 	.word	0x00000040
        /*0228*/ 	.short	0x0100
        /*022a*/ 	.byte	0x08
	.zero		1


	//   ....[17]....
        /*022c*/ 	.word	0x000006f0
        /*0230*/ 	.word	0x000000ff
        /*0234*/ 	.word	0x000000c0
        /*0238*/ 	.short	0x0100
        /*023a*/ 	.byte	0x08
	.zero		1


	//   ....[18]....
        /*023c*/ 	.word	0x00000700
        /*0240*/ 	.word	0x000000ff
        /*0244*/ 	.word	0x00000048
        /*0248*/ 	.short	0x0100
        /*024a*/ 	.byte	0x08
	.zero		1


	//   ....[19]....
        /*024c*/ 	.word	0x00000710
        /*0250*/ 	.word	0x000000ff
        /*0254*/ 	.word	0x000000c8
        /*0258*/ 	.short	0x0100
        /*025a*/ 	.byte	0x08
	.zero		1


	//   ....[20]....
        /*025c*/ 	.word	0x00000720
        /*0260*/ 	.word	0x000000ff
        /*0264*/ 	.word	0x00000050
        /*0268*/ 	.short	0x0100
        /*026a*/ 	.byte	0x08
	.zero		1


	//   ....[21]....
        /*026c*/ 	.word	0x00000730
        /*0270*/ 	.word	0x000000ff
        /*0274*/ 	.word	0x000000d0
        /*0278*/ 	.short	0x0100
        /*027a*/ 	.byte	0x08
	.zero		1


	//   ....[22]....
        /*027c*/ 	.word	0x00000740
        /*0280*/ 	.word	0x000000ff
        /*0284*/ 	.word	0x00000058
        /*0288*/ 	.short	0x0100
        /*028a*/ 	.byte	0x08
	.zero		1


	//   ....[23]....
        /*028c*/ 	.word	0x00000750
        /*0290*/ 	.word	0x000000ff
        /*0294*/ 	.word	0x000000d8
        /*0298*/ 	.short	0x0100
        /*029a*/ 	.byte	0x08
	.zero		1


	//   ....[24]....
        /*029c*/ 	.word	0x00000760
        /*02a0*/ 	.word	0x000000ff
        /*02a4*/ 	.word	0x00000060
        /*02a8*/ 	.short	0x0100
        /*02aa*/ 	.byte	0x08
	.zero		1


	//   ....[25]....
        /*02ac*/ 	.word	0x00000770
        /*02b0*/ 	.word	0x000000ff
        /*02b4*/ 	.word	0x000000e0
        /*02b8*/ 	.short	0x0100
        /*02ba*/ 	.byte	0x08
	.zero		1


	//   ....[26]....
        /*02bc*/ 	.word	0x00000780
        /*02c0*/ 	.word	0x000000ff
        /*02c4*/ 	.word	0x00000068
        /*02c8*/ 	.short	0x0100
        /*02ca*/ 	.byte	0x08
	.zero		1


	//   ....[27]....
        /*02cc*/ 	.word	0x00000790
        /*02d0*/ 	.word	0x000000ff
        /*02d4*/ 	.word	0x000000e8
        /*02d8*/ 	.short	0x0100
        /*02da*/ 	.byte	0x08
	.zero		1


	//   ....[28]....
        /*02dc*/ 	.word	0x000007a0
        /*02e0*/ 	.word	0x000000ff
        /*02e4*/ 	.word	0x00000070
        /*02e8*/ 	.short	0x0100
        /*02ea*/ 	.byte	0x08
	.zero		1


	//   ....[29]....
        /*02ec*/ 	.word	0x000007b0
        /*02f0*/ 	.word	0x000000ff
        /*02f4*/ 	.word	0x000000f0
        /*02f8*/ 	.short	0x0100
        /*02fa*/ 	.byte	0x08
	.zero		1


	//   ....[30]....
        /*02fc*/ 	.word	0x000007c0
        /*0300*/ 	.word	0x000000ff
        /*0304*/ 	.word	0x00000078
        /*0308*/ 	.short	0x0100
        /*030a*/ 	.byte	0x08
	.zero		1


	//   ....[31]....
        /*030c*/ 	.word	0x000007d0
        /*0310*/ 	.word	0x000000ff
        /*0314*/ 	.word	0x000000f8
        /*0318*/ 	.short	0x0100
        /*031a*/ 	.byte	0x08
	.zero		1


	//   ....[32]....
        /*031c*/ 	.word	0x00000900
        /*0320*/ 	.word	0x000000ff
        /*0324*/ 	.word	0x00000100
        /*0328*/ 	.short	0x0100
        /*032a*/ 	.byte	0x09
	.zero		1


	//   ....[33]....
        /*032c*/ 	.word	0x00000910
        /*0330*/ 	.word	0x000000ff
        /*0334*/ 	.word	0x00000120
        /*0338*/ 	.short	0x0100
        /*033a*/ 	.byte	0x09
	.zero		1


	//   ....[34]....
        /*033c*/ 	.word	0x00000920
        /*0340*/ 	.word	0x000000ff
        /*0344*/ 	.word	0x00000108
        /*0348*/ 	.short	0x0100
        /*034a*/ 	.byte	0x09
	.zero		1


	//   ....[35]....
        /*034c*/ 	.word	0x00000930
        /*0350*/ 	.word	0x000000ff
        /*0354*/ 	.word	0x00000128
        /*0358*/ 	.short	0x0100
        /*035a*/ 	.byte	0x09
	.zero		1


	//   ....[36]....
        /*035c*/ 	.word	0x00000940
        /*0360*/ 	.word	0x000000ff
        /*0364*/ 	.word	0x00000110
        /*0368*/ 	.short	0x0100
        /*036a*/ 	.byte	0x09
	.zero		1


	//   ....[37]....
        /*036c*/ 	.word	0x00000950
        /*0370*/ 	.word	0x000000ff
        /*0374*/ 	.word	0x00000130
        /*0378*/ 	.short	0x0100
        /*037a*/ 	.byte	0x09
	.zero		1


	//   ....[38]....
        /*037c*/ 	.word	0x00000960
        /*0380*/ 	.word	0x000000ff
        /*0384*/ 	.word	0x00000118
        /*0388*/ 	.short	0x0100
        /*038a*/ 	.byte	0x09
	.zero		1


	//   ....[39]....
        /*038c*/ 	.word	0x00000970
        /*0390*/ 	.word	0x000000ff
        /*0394*/ 	.word	0x00000138
        /*0398*/ 	.short	0x0100
        /*039a*/ 	.byte	0x09
	.zero		1


	//   ....[40]....
        /*039c*/ 	.word	0x00000a50
        /*03a0*/ 	.word	0x000000ff
        /*03a4*/ 	.word	0x00000140
        /*03a8*/ 	.short	0x0100
        /*03aa*/ 	.byte	0x08
	.zero		1


	//   ....[41]....
        /*03ac*/ 	.word	0x00000a60
        /*03b0*/ 	.word	0x000000ff
        /*03b4*/ 	.word	0x00000148
        /*03b8*/ 	.short	0x0100
        /*03ba*/ 	.byte	0x08
	.zero		1


	//   ....[42]....
        /*03bc*/ 	.word	0x00000b90
        /*03c0*/ 	.word	0x000000ff
        /*03c4*/ 	.word	0x00000150
        /*03c8*/ 	.short	0x0100
        /*03ca*/ 	.byte	0x08
	.zero		1


	//   ....[43]....
        /*03cc*/ 	.word	0x00000ba0
        /*03d0*/ 	.word	0x000000ff
        /*03d4*/ 	.word	0x00000160
        /*03d8*/ 	.short	0x0100
        /*03da*/ 	.byte	0x08
	.zero		1


	//   ....[44]....
        /*03dc*/ 	.word	0x00000bb0
        /*03e0*/ 	.word	0x000000ff
        /*03e4*/ 	.word	0x00000158
        /*03e8*/ 	.short	0x0100
        /*03ea*/ 	.byte	0x08
	.zero		1


	//   ....[45]....
        /*03ec*/ 	.word	0x00000bc0
        /*03f0*/ 	.word	0x000000ff
        /*03f4*/ 	.word	0x00000168
        /*03f8*/ 	.short	0x0100
        /*03fa*/ 	.byte	0x08
	.zero		1


	//   ....[46]....
        /*03fc*/ 	.word	0x00000ce0
        /*0400*/ 	.word	0x000000ff
        /*0404*/ 	.word	0x00000170
        /*0408*/ 	.short	0x0100
        /*040a*/ 	.byte	0x09
	.zero		1


	//   ....[47]....
        /*040c*/ 	.word	0x00000cf0
        /*0410*/ 	.word	0x000000ff
        /*0414*/ 	.word	0x00000190
        /*0418*/ 	.short	0x0100
        /*041a*/ 	.byte	0x09
	.zero		1


	//   ....[48]....
        /*041c*/ 	.word	0x00000d00
        /*0420*/ 	.word	0x000000ff
        /*0424*/ 	.word	0x00000178
        /*0428*/ 	.short	0x0100
        /*042a*/ 	.byte	0x09
	.zero		1


	//   ....[49]....
        /*042c*/ 	.word	0x00000d10
        /*0430*/ 	.word	0x000000ff
        /*0434*/ 	.word	0x00000198
        /*0438*/ 	.short	0x0100
        /*043a*/ 	.byte	0x09
	.zero		1


	//   ....[50]....
        /*043c*/ 	.word	0x00000d20
        /*0440*/ 	.word	0x000000ff
        /*0444*/ 	.word	0x00000180
        /*0448*/ 	.short	0x0100
        /*044a*/ 	.byte	0x09
	.zero		1


	//   ....[51]....
        /*044c*/ 	.word	0x00000d30
        /*0450*/ 	.word	0x000000ff
        /*0454*/ 	.word	0x000001a0
        /*0458*/ 	.short	0x0100
        /*045a*/ 	.byte	0x09
	.zero		1


	//   ....[52]....
        /*045c*/ 	.word	0x00000d40
        /*0460*/ 	.word	0x000000ff
        /*0464*/ 	.word	0x00000188
        /*0468*/ 	.short	0x0100
        /*046a*/ 	.byte	0x09
	.zero		1


	//   ....[53]....
        /*046c*/ 	.word	0x00000d50
        /*0470*/ 	.word	0x000000ff
        /*0474*/ 	.word	0x000001a8
        /*0478*/ 	.short	0x0100
        /*047a*/ 	.byte	0x09
	.zero		1


	//   ....[54]....
        /*047c*/ 	.word	0x00000e40
        /*0480*/ 	.word	0x000000ff
        /*0484*/ 	.word	0x000001b0
        /*0488*/ 	.short	0x0100
        /*048a*/ 	.byte	0x08
	.zero		1


	//   ....[55]....
        /*048c*/ 	.word	0x00000e50
        /*0490*/ 	.word	0x000000ff
        /*0494*/ 	.word	0x000001c0
        /*0498*/ 	.short	0x0100
        /*049a*/ 	.byte	0x08
	.zero		1


	//   ....[56]....
        /*049c*/ 	.word	0x00000e60
        /*04a0*/ 	.word	0x000000ff
        /*04a4*/ 	.word	0x000001b8
        /*04a8*/ 	.short	0x0100
        /*04aa*/ 	.byte	0x08
	.zero		1


	//   ....[57]....
        /*04ac*/ 	.word	0x00000e70
        /*04b0*/ 	.word	0x000000ff
        /*04b4*/ 	.word	0x000001c8
        /*04b8*/ 	.short	0x0100
        /*04ba*/ 	.byte	0x08
	.zero		1


	//   ....[58]....
        /*04bc*/ 	.word	0x00000f60
        /*04c0*/ 	.word	0x000000ff
        /*04c4*/ 	.word	0x000001d0
        /*04c8*/ 	.short	0x0100
        /*04ca*/ 	.byte	0x07
	.zero		1


	//   ....[59]....
        /*04cc*/ 	.word	0x00001950
        /*04d0*/ 	.word	0x00000002
        /*04d4*/ 	.word	0x000001c0
        /*04d8*/ 	.short	0x010a
        /*04da*/ 	.byte	0xff
	.zero		1


	//   ....[60]....
        /*04dc*/ 	.word	0x00001980
        /*04e0*/ 	.word	0x00000002
        /*04e4*/ 	.word	0x000001b0
        /*04e8*/ 	.short	0x0101
        /*04ea*/ 	.byte	0xff
	.zero		1


	//   ....[61]....
        /*04ec*/ 	.word	0x00001a50
        /*04f0*/ 	.word	0x000000ff
        /*04f4*/ 	.word	0x00000080
        /*04f8*/ 	.short	0x010a
        /*04fa*/ 	.byte	0x08
	.zero		1


	//   ....[62]....
        /*04fc*/ 	.word	0x00001b50
        /*0500*/ 	.word	0x000000ff
        /*0504*/ 	.word	0x00000080
        /*0508*/ 	.short	0x010a
        /*050a*/ 	.byte	0x21
	.zero		1


	//   ....[63]....
        /*050c*/ 	.word	0x00001d00
        /*0510*/ 	.word	0x000000ff
        /*0514*/ 	.word	0x00000080
        /*0518*/ 	.short	0x010a
        /*051a*/ 	.byte	0x08
	.zero		1


	//   ....[64]....
        /*051c*/ 	.word	0x00001e20
        /*0520*/ 	.word	0x000000ff
        /*0524*/ 	.word	0x00000148
        /*0528*/ 	.short	0x0101
        /*052a*/ 	.byte	0x06
	.zero		1


	//   ....[65]....
        /*052c*/ 	.word	0x00001e30
        /*0530*/ 	.word	0x000000ff
        /*0534*/ 	.word	0x00000080
        /*0538*/ 	.short	0x010a
        /*053a*/ 	.byte	0x08
	.zero		1


	//   ....[66]....
        /*053c*/ 	.word	0x00001eb0
        /*0540*/ 	.word	0x000000ff
        /*0544*/ 	.word	0x00000080
        /*0548*/ 	.short	0x010a
        /*054a*/ 	.byte	0x11
	.zero		1


	//   ....[67]....
        /*054c*/ 	.word	0x00002040
        /*0550*/ 	.word	0x000000ff
        /*0554*/ 	.word	0x00000080
        /*0558*/ 	.short	0x010a
        /*055a*/ 	.byte	0x08
	.zero		1


	//   ....[68]....
        /*055c*/ 	.word	0x00002190
        /*0560*/ 	.word	0x00000002
        /*0564*/ 	.word	0x00000150
        /*0568*/ 	.short	0x010a
        /*056a*/ 	.byte	0xff
	.zero		1


	//   ....[69]....
        /*056c*/ 	.word	0x00002250
        /*0570*/ 	.word	0x00000002
        /*0574*/ 	.word	0x00000000
        /*0578*/ 	.short	0x0101
        /*057a*/ 	.byte	0xff
	.zero		1


	//   ....[70]....
        /*057c*/ 	.word	0x000027b0
        /*0580*/ 	.word	0x000000ff
        /*0584*/ 	.word	0x00000000
        /*0588*/ 	.short	0x010a
        /*058a*/ 	.byte	0x04
	.zero		1


	//   ....[71]....
        /*058c*/ 	.word	0x00002840
        /*0590*/ 	.word	0x000000ff
        /*0594*/ 	.word	0x00000000
        /*0598*/ 	.short	0x010a
        /*059a*/ 	.byte	0x04
	.zero		1


	//   ....[72]....
        /*059c*/ 	.word	0x000028d0
        /*05a0*/ 	.word	0x000000ff
        /*05a4*/ 	.word	0x00000000
        /*05a8*/ 	.short	0x010a
        /*05aa*/ 	.byte	0x04
	.zero		1


	//   ....[73]....
        /*05ac*/ 	.word	0x00002960
        /*05b0*/ 	.word	0x000000ff
        /*05b4*/ 	.word	0x00000000
        /*05b8*/ 	.short	0x010a
        /*05ba*/ 	.byte	0x04
	.zero		1


	//   ....[74]....
        /*05bc*/ 	.word	0x000029f0
        /*05c0*/ 	.word	0x000000ff
        /*05c4*/ 	.word	0x00000000
        /*05c8*/ 	.short	0x010a
        /*05ca*/ 	.byte	0x04
	.zero		1


	//   ....[75]....
        /*05cc*/ 	.word	0x00002a80
        /*05d0*/ 	.word	0x000000ff
        /*05d4*/ 	.word	0x00000000
        /*05d8*/ 	.short	0x010a
        /*05da*/ 	.byte	0x04
	.zero		1


	//   ....[76]....
        /*05dc*/ 	.word	0x00002b10
        /*05e0*/ 	.word	0x000000ff
        /*05e4*/ 	.word	0x00000000
        /*05e8*/ 	.short	0x010a
        /*05ea*/ 	.byte	0x04
	.zero		1


	//   ....[77]....
        /*05ec*/ 	.word	0x00002ba0
        /*05f0*/ 	.word	0x000000ff
        /*05f4*/ 	.word	0x00000000
        /*05f8*/ 	.short	0x010a
        /*05fa*/ 	.byte	0x04
	.zero		1


	//   ....[78]....
        /*05fc*/ 	.word	0x00002c30
        /*0600*/ 	.word	0x000000ff
        /*0604*/ 	.word	0x00000000
        /*0608*/ 	.short	0x010a
        /*060a*/ 	.byte	0x04
	.zero		1


	//   ....[79]....
        /*060c*/ 	.word	0x00002cc0
        /*0610*/ 	.word	0x000000ff
        /*0614*/ 	.word	0x00000000
        /*0618*/ 	.short	0x010a
        /*061a*/ 	.byte	0x04
	.zero		1


	//   ....[80]....
        /*061c*/ 	.word	0x00002d50
        /*0620*/ 	.word	0x000000ff
        /*0624*/ 	.word	0x00000000
        /*0628*/ 	.short	0x010a
        /*062a*/ 	.byte	0x04
	.zero		1


	//   ....[81]....
        /*062c*/ 	.word	0x00002de0
        /*0630*/ 	.word	0x000000ff
        /*0634*/ 	.word	0x00000000
        /*0638*/ 	.short	0x010a
        /*063a*/ 	.byte	0x04
	.zero		1


	//   ....[82]....
        /*063c*/ 	.word	0x00002e70
        /*0640*/ 	.word	0x000000ff
        /*0644*/ 	.word	0x00000000
        /*0648*/ 	.short	0x010a
        /*064a*/ 	.byte	0x04
	.zero		1


	//   ....[83]....
        /*064c*/ 	.word	0x00002f00
        /*0650*/ 	.word	0x000000ff
        /*0654*/ 	.word	0x00000000
        /*0658*/ 	.short	0x010a
        /*065a*/ 	.byte	0x04
	.zero		1


	//   ....[84]....
        /*065c*/ 	.word	0x00002f90
        /*0660*/ 	.word	0x000000ff
        /*0664*/ 	.word	0x00000000
        /*0668*/ 	.short	0x010a
        /*066a*/ 	.byte	0x04
	.zero		1


	//   ....[85]....
        /*066c*/ 	.word	0x00003030
        /*0670*/ 	.word	0x00000000
        /*0674*/ 	.word	0x00000000
        /*0678*/ 	.short	0x010a
        /*067a*/ 	.byte	0xff
	.zero		1


	//   ....[86]....
        /*067c*/ 	.word	0x00003160
        /*0680*/ 	.word	0x00000000
        /*0684*/ 	.word	0x000001b0
        /*0688*/ 	.short	0x010a
        /*068a*/ 	.byte	0xff
	.zero		1


	//   ....[87]....
        /*068c*/ 	.word	0x000031d0
        /*0690*/ 	.word	0x00000000
        /*0694*/ 	.word	0x00000000
        /*0698*/ 	.short	0x0101
        /*069a*/ 	.byte	0xff
	.zero		1


	//   ....[88]....
        /*069c*/ 	.word	0x000031f0
        /*06a0*/ 	.word	0x000000ff
        /*06a4*/ 	.word	0x00000160
        /*06a8*/ 	.short	0x010a
        /*06aa*/ 	.byte	0x05
	.zero		1


	//   ....[89]....
        /*06ac*/ 	.word	0x00003310
        /*06b0*/ 	.word	0x00000000
        /*06b4*/ 	.word	0x00000150
        /*06b8*/ 	.short	0x010a
        /*06ba*/ 	.byte	0xff
	.zero		1


	//   ....[90]....
        /*06bc*/ 	.word	0x00003410
        /*06c0*/ 	.word	0x00000000
        /*06c4*/ 	.word	0x00000000
        /*06c8*/ 	.short	0x0101
        /*06ca*/ 	.byte	0xff
	.zero		1


	//   ....[91]....
        /*06cc*/ 	.word	0x000034a0
        /*06d0*/ 	.word	0x000000ff
        /*06d4*/ 	.word	0x00000160
        /*06d8*/ 	.short	0x0106
        /*06da*/ 	.byte	0x05
	.zero		1


	//   ....[92]....
        /*06dc*/ 	.word	0x000034c0
        /*06e0*/ 	.word	0x000000ff
        /*06e4*/ 	.word	0x00000160
        /*06e8*/ 	.short	0x010a
        /*06ea*/ 	.byte	0x05
	.zero		1


	//   ....[93]....
        /*06ec*/ 	.word	0x00003550
        /*06f0*/ 	.word	0x000000ff
        /*06f4*/ 	.word	0x00000160
        /*06f8*/ 	.short	0x0106
        /*06fa*/ 	.byte	0x04
	.zero		1


	//   ....[94]....
        /*06fc*/ 	.word	0x00003590
        /*0700*/ 	.word	0x00000000
        /*0704*/ 	.word	0x00000160
        /*0708*/ 	.short	0x010a
        /*070a*/ 	.byte	0xff
	.zero		1


	//   ....[95]....
        /*070c*/ 	.word	0x000037d0
        /*0710*/ 	.word	0x000000ff
        /*0714*/ 	.word	0x00000008
        /*0718*/ 	.short	0x010a
        /*071a*/ 	.byte	0x06
	.zero		1


	//   ....[96]....
        /*071c*/ 	.word	0x000037f0
        /*0720*/ 	.word	0x000000ff
        /*0724*/ 	.word	0x00000008
        /*0728*/ 	.short	0x010a
        /*072a*/ 	.byte	0x06
	.zero		1


	//   ....[97]....
        /*072c*/ 	.word	0x00003980
        /*0730*/ 	.word	0x000000ff
        /*0734*/ 	.word	0x00000008
        /*0738*/ 	.short	0x010a
        /*073a*/ 	.byte	0x06
	.zero		1


	//   ....[98]....
        /*073c*/ 	.word	0x000039a0
        /*0740*/ 	.word	0x000000ff
        /*0744*/ 	.word	0x00000008
        /*0748*/ 	.short	0x010a
        /*074a*/ 	.byte	0x06
	.zero		1


	//   ....[99]....
        /*074c*/ 	.word	0x00003a60
        /*0750*/ 	.word	0x000000ff
        /*0754*/ 	.word	0x00000000
        /*0758*/ 	.short	0x0101
        /*075a*/ 	.byte	0x07
	.zero		1


	//   ....[100]....
        /*075c*/ 	.word	0x00003d60
        /*0760*/ 	.word	0x00000000
        /*0764*/ 	.word	0x00000150
        /*0768*/ 	.short	0x010a
        /*076a*/ 	.byte	0xff
	.zero		1


	//   ....[101]....
        /*076c*/ 	.word	0x00003e20
        /*0770*/ 	.word	0x00000000
        /*0774*/ 	.word	0x00000000
        /*0778*/ 	.short	0x0101
        /*077a*/ 	.byte	0xff
	.zero		1


	//   ....[102]....
        /*077c*/ 	.word	0x00003ee0
        /*0780*/ 	.word	0x000000ff
        /*0784*/ 	.word	0x00000000
        /*0788*/ 	.short	0x010a
        /*078a*/ 	.byte	0x06
	.zero		1


	//   ....[103]....
        /*078c*/ 	.word	0x00003ef0
        /*0790*/ 	.word	0x000000ff
        /*0794*/ 	.word	0x00000190
        /*0798*/ 	.short	0x010a
        /*079a*/ 	.byte	0x0a
	.zero		1


	//   ....[104]....
        /*079c*/ 	.word	0x00003fa0
        /*07a0*/ 	.word	0x000000ff
        /*07a4*/ 	.word	0x00000000
        /*07a8*/ 	.short	0x010a
        /*07aa*/ 	.byte	0x09
	.zero		1


	//   ....[105]....
        /*07ac*/ 	.word	0x000040e0
        /*07b0*/ 	.word	0x000000ff
        /*07b4*/ 	.word	0x00000000
        /*07b8*/ 	.short	0x010a
        /*07ba*/ 	.byte	0x06
	.zero		1


	//   ....[106]....
        /*07bc*/ 	.word	0x00004330
        /*07c0*/ 	.word	0x000000ff
        /*07c4*/ 	.word	0x00000000
        /*07c8*/ 	.short	0x010a
        /*07ca*/ 	.byte	0x07
	.zero		1


	//   ....[107]....
        /*07cc*/ 	.word	0x000043c0
        /*07d0*/ 	.word	0x000000ff
        /*07d4*/ 	.word	0x00000000
        /*07d8*/ 	.short	0x010a
        /*07da*/ 	.byte	0x07
	.zero		1


	//   ....[108]....
        /*07dc*/ 	.word	0x00004450
        /*07e0*/ 	.word	0x000000ff
        /*07e4*/ 	.word	0x00000000
        /*07e8*/ 	.short	0x010a
        /*07ea*/ 	.byte	0x07
	.zero		1


	//   ....[109]....
        /*07ec*/ 	.word	0x000044f0
        /*07f0*/ 	.word	0x00000000
        /*07f4*/ 	.word	0x00000000
        /*07f8*/ 	.short	0x010a
        /*07fa*/ 	.byte	0xff
	.zero		1


	//   ....[110]....
        /*07fc*/ 	.word	0x00004530
        /*0800*/ 	.word	0x00000000
        /*0804*/ 	.word	0x00000000
        /*0808*/ 	.short	0x010a
        /*080a*/ 	.byte	0xff
	.zero		1


	//   ....[111]....
        /*080c*/ 	.word	0x000045a0
        /*0810*/ 	.word	0x000000ff
        /*0814*/ 	.word	0x00000000
        /*0818*/ 	.short	0x0101
        /*081a*/ 	.byte	0x05
	.zero		1


	//   ....[112]....
        /*081c*/ 	.word	0x000045e0
        /*0820*/ 	.word	0x000000ff
        /*0824*/ 	.word	0x000001d0
        /*0828*/ 	.short	0x010a
        /*082a*/ 	.byte	0x08
	.zero		1


	//   ....[113]....
        /*082c*/ 	.word	0x00004630
        /*0830*/ 	.word	0x000000ff
        /*0834*/ 	.word	0x00000000
        /*0838*/ 	.short	0x0101
        /*083a*/ 	.byte	0x05
	.zero		1


	//   ....[114]....
        /*083c*/ 	.word	0x00004a80
        /*0840*/ 	.word	0x00000000
        /*0844*/ 	.word	0x00000150
        /*0848*/ 	.short	0x010a
        /*084a*/ 	.byte	0xff
	.zero		1


	//   ....[115]....
        /*084c*/ 	.word	0x00004b40
        /*0850*/ 	.word	0x00000000
        /*0854*/ 	.word	0x00000000
        /*0858*/ 	.short	0x0101
        /*085a*/ 	.byte	0xff
	.zero		1


	//   ....[116]....
        /*085c*/ 	.word	0x00004e60
        /*0860*/ 	.word	0x000000ff
        /*0864*/ 	.word	0x00000148
        /*0868*/ 	.short	0x010a
        /*086a*/ 	.byte	0x07
	.zero		1


	//   ....[117]....
        /*086c*/ 	.word	0x00005050
        /*0870*/ 	.word	0x000000ff
        /*0874*/ 	.word	0x00000120
        /*0878*/ 	.short	0x010a
        /*087a*/ 	.byte	0x07
	.zero		1


	//   ....[118]....
        /*087c*/ 	.word	0x00005240
        /*0880*/ 	.word	0x000000ff
        /*0884*/ 	.word	0x00000100
        /*0888*/ 	.short	0x010b
        /*088a*/ 	.byte	0x07
	.zero		1


	//   ....[119]....
        /*088c*/ 	.word	0x00005250
        /*0890*/ 	.word	0x000000ff
        /*0894*/ 	.word	0x00000000
        /*0898*/ 	.short	0x0101
        /*089a*/ 	.byte	0x0e
	.zero		1


	//   ....[120]....
        /*089c*/ 	.word	0x00005260
        /*08a0*/ 	.word	0x000000ff
        /*08a4*/ 	.word	0x00000128
        /*08a8*/ 	.short	0x010a
        /*08aa*/ 	.byte	0x07
	.zero		1


	//   ....[121]....
        /*08ac*/ 	.word	0x00005410
        /*08b0*/ 	.word	0x000000ff
        /*08b4*/ 	.word	0x00000108
        /*08b8*/ 	.short	0x010b
        /*08ba*/ 	.byte	0x07
	.zero		1


	//   ....[122]....
        /*08bc*/ 	.word	0x00005420
        /*08c0*/ 	.word	0x000000ff
        /*08c4*/ 	.word	0x00000000
        /*08c8*/ 	.short	0x0101
        /*08ca*/ 	.byte	0x0e
	.zero		1


	//   ....[123]....
        /*08cc*/ 	.word	0x00005430
        /*08d0*/ 	.word	0x000000ff
        /*08d4*/ 	.word	0x00000130
        /*08d8*/ 	.short	0x010a
        /*08da*/ 	.byte	0x07
	.zero		1


	//   ....[124]....
        /*08dc*/ 	.word	0x00005620
        /*08e0*/ 	.word	0x000000ff
        /*08e4*/ 	.word	0x00000110
        /*08e8*/ 	.short	0x010b
        /*08ea*/ 	.byte	0x07
	.zero		1


	//   ....[125]....
        /*08ec*/ 	.word	0x00005690
        /*08f0*/ 	.word	0x000000ff
        /*08f4*/ 	.word	0x00000000
        /*08f8*/ 	.short	0x0101
        /*08fa*/ 	.byte	0x0e
	.zero		1


	//   ....[126]....
        /*08fc*/ 	.word	0x000056a0
        /*0900*/ 	.word	0x000000ff
        /*0904*/ 	.word	0x00000138
        /*0908*/ 	.short	0x010a
        /*090a*/ 	.byte	0x07
	.zero		1


	//   ....[127]....
        /*090c*/ 	.word	0x00005940
        /*0910*/ 	.word	0x000000ff
        /*0914*/ 	.word	0x00000118
        /*0918*/ 	.short	0x010b
        /*091a*/ 	.byte	0x07
	.zero		1


	//   ....[128]....
        /*091c*/ 	.word	0x00005960
        /*0920*/ 	.word	0x000000ff
        /*0924*/ 	.word	0x00000000
        /*0928*/ 	.short	0x0101
        /*092a*/ 	.byte	0x0d
	.zero		1


	//   ....[129]....
        /*092c*/ 	.word	0x00005990
        /*0930*/ 	.word	0x000000ff
        /*0934*/ 	.word	0x00000120
        /*0938*/ 	.short	0x010a
        /*093a*/ 	.byte	0x07
	.zero		1


	//   ....[130]....
        /*093c*/ 	.word	0x000059b0
        /*0940*/ 	.word	0x000000ff
        /*0944*/ 	.word	0x00000128
        /*0948*/ 	.short	0x010a
        /*094a*/ 	.byte	0x07
	.zero		1


	//   ....[131]....
        /*094c*/ 	.word	0x000059d0
        /*0950*/ 	.word	0x000000ff
        /*0954*/ 	.word	0x00000130
        /*0958*/ 	.short	0x010a
        /*095a*/ 	.byte	0x07
	.zero		1


	//   ....[132]....
        /*095c*/ 	.word	0x00005a10
        /*0960*/ 	.word	0x00000000
        /*0964*/ 	.word	0x00000138
        /*0968*/ 	.short	0x010a
        /*096a*/ 	.byte	0xff
	.zero		1


	//   ....[133]....
        /*096c*/ 	.word	0x00005ca0
        /*0970*/ 	.word	0x00000000
        /*0974*/ 	.word	0x00000150
        /*0978*/ 	.short	0x010a
        /*097a*/ 	.byte	0xff
	.zero		1


	//   ....[134]....
        /*097c*/ 	.word	0x00005d60
        /*0980*/ 	.word	0x00000000
        /*0984*/ 	.word	0x00000000
        /*0988*/ 	.short	0x0101
        /*098a*/ 	.byte	0xff
	.zero		1


	//   ....[135]....
        /*098c*/ 	.word	0x00006870
        /*0990*/ 	.word	0x00000004
        /*0994*/ 	.word	0x00000100
        /*0998*/ 	.short	0x010a
        /*099a*/ 	.byte	0xff
	.zero		1


	//   ....[136]....
        /*099c*/ 	.word	0x000068a0
        /*09a0*/ 	.word	0x00000000
        /*09a4*/ 	.word	0x00000170
        /*09a8*/ 	.short	0x010a
        /*09aa*/ 	.byte	0xff
	.zero		1


	//   ....[137]....
        /*09ac*/ 	.word	0x00006a70
        /*09b0*/ 	.word	0x00000002
        /*09b4*/ 	.word	0x00000100
        /*09b8*/ 	.short	0x010a
        /*09ba*/ 	.byte	0xff
	.zero		1


	//   ....[138]....
        /*09bc*/ 	.word	0x00006bf0
        /*09c0*/ 	.word	0x00000000
        /*09c4*/ 	.word	0x00000000
        /*09c8*/ 	.short	0x0101
        /*09ca*/ 	.byte	0xff
	.zero		1


	//   ....[139]....
        /*09cc*/ 	.word	0x00006cd0
        /*09d0*/ 	.word	0x00000075
        /*09d4*/ 	.word	0x00000170
        /*09d8*/ 	.short	0x010a
        /*09da*/ 	.byte	0xff
	.zero		1


	//   ....[140]....
        /*09dc*/ 	.word	0x000075c0
        /*09e0*/ 	.word	0x00000075
        /*09e4*/ 	.word	0x00000000
        /*09e8*/ 	.short	0x0101
        /*09ea*/ 	.byte	0xff
	.zero		1


	//   ....[141]....
        /*09ec*/ 	.word	0x0000ab40
        /*09f0*/ 	.word	0x00000002
        /*09f4*/ 	.word	0x00000100
        /*09f8*/ 	.short	0x010a
        /*09fa*/ 	.byte	0xff
	.zero		1


	//   ....[142]....
        /*09fc*/ 	.word	0x0000ac30
        /*0a00*/ 	.word	0x00000002
        /*0a04*/ 	.word	0x000001c0
        /*0a08*/ 	.short	0x010a
        /*0a0a*/ 	.byte	0xff
	.zero		1


	//   ....[143]....
        /*0a0c*/ 	.word	0x0000ac90
        /*0a10*/ 	.word	0x00000002
        /*0a14*/ 	.word	0x00000080
        /*0a18*/ 	.short	0x010a
        /*0a1a*/ 	.byte	0xff
	.zero		1


	//   ....[144]....
        /*0a1c*/ 	.word	0x0000acf0
        /*0a20*/ 	.word	0x00000002
        /*0a24*/ 	.word	0x00000080
        /*0a28*/ 	.short	0x010a
        /*0a2a*/ 	.byte	0xff
	.zero		1


	//   ....[145]....
        /*0a2c*/ 	.word	0x0000ad40
        /*0a30*/ 	.word	0x00000002
        /*0a34*/ 	.word	0x00000150
        /*0a38*/ 	.short	0x010a
        /*0a3a*/ 	.byte	0xff
	.zero		1


	//   ....[146]....
        /*0a3c*/ 	.word	0x0000ada0
        /*0a40*/ 	.word	0x00000000
        /*0a44*/ 	.word	0x00000000
        /*0a48*/ 	.short	0x010a
        /*0a4a*/ 	.byte	0xff
	.zero		1


	//   ....[147]....
        /*0a4c*/ 	.word	0x0000ae00
        /*0a50*/ 	.word	0x00000000
        /*0a54*/ 	.word	0x00000000
        /*0a58*/ 	.short	0x010a
        /*0a5a*/ 	.byte	0xff
	.zero		1


	//   ....[148]....
        /*0a5c*/ 	.word	0x0000ae60
        /*0a60*/ 	.word	0x00000000
        /*0a64*/ 	.word	0x00000000
        /*0a68*/ 	.short	0x010a
        /*0a6a*/ 	.byte	0xff
	.zero		1


	//   ....[149]....
        /*0a6c*/ 	.word	0x0000aec0
        /*0a70*/ 	.word	0x00000000
        /*0a74*/ 	.word	0x00000000
        /*0a78*/ 	.short	0x010a
        /*0a7a*/ 	.byte	0xff
	.zero		1


	//   ....[150]....
        /*0a7c*/ 	.word	0x0000af20
        /*0a80*/ 	.word	0x00000000
        /*0a84*/ 	.word	0x00000000
        /*0a88*/ 	.short	0x010a
        /*0a8a*/ 	.byte	0xff
	.zero		1


	//   ....[151]....
        /*0a8c*/ 	.word	0x0000af80
        /*0a90*/ 	.word	0x00000000
        /*0a94*/ 	.word	0x00000000
        /*0a98*/ 	.short	0x010a
        /*0a9a*/ 	.byte	0xff
	.zero		1


	//   ....[152]....
        /*0a9c*/ 	.word	0x0000afe0
        /*0aa0*/ 	.word	0x00000000
        /*0aa4*/ 	.word	0x00000000
        /*0aa8*/ 	.short	0x010a
        /*0aaa*/ 	.byte	0xff
	.zero		1


	//   ....[153]....
        /*0aac*/ 	.word	0x0000b040
        /*0ab0*/ 	.word	0x00000000
        /*0ab4*/ 	.word	0x00000000
        /*0ab8*/ 	.short	0x010a
        /*0aba*/ 	.byte	0xff
	.zero		1


	//   ....[154]....
        /*0abc*/ 	.word	0x0000b0a0
        /*0ac0*/ 	.word	0x00000000
        /*0ac4*/ 	.word	0x00000000
        /*0ac8*/ 	.short	0x010a
        /*0aca*/ 	.byte	0xff
	.zero		1


	//   ....[155]....
        /*0acc*/ 	.word	0x0000b100
        /*0ad0*/ 	.word	0x00000000
        /*0ad4*/ 	.word	0x00000000
        /*0ad8*/ 	.short	0x010a
        /*0ada*/ 	.byte	0xff
	.zero		1


	//   ....[156]....
        /*0adc*/ 	.word	0x0000b160
        /*0ae0*/ 	.word	0x00000000
        /*0ae4*/ 	.word	0x00000000
        /*0ae8*/ 	.short	0x010a
        /*0aea*/ 	.byte	0xff
	.zero		1


	//   ....[157]....
        /*0aec*/ 	.word	0x0000b1c0
        /*0af0*/ 	.word	0x00000000
        /*0af4*/ 	.word	0x00000000
        /*0af8*/ 	.short	0x010a
        /*0afa*/ 	.byte	0xff
	.zero		1


	//   ....[158]....
        /*0afc*/ 	.word	0x0000b220
        /*0b00*/ 	.word	0x00000000
        /*0b04*/ 	.word	0x00000000
        /*0b08*/ 	.short	0x010a
        /*0b0a*/ 	.byte	0xff
	.zero		1


	//   ....[159]....
        /*0b0c*/ 	.word	0x0000b280
        /*0b10*/ 	.word	0x00000000
        /*0b14*/ 	.word	0x00000000
        /*0b18*/ 	.short	0x010a
        /*0b1a*/ 	.byte	0xff
	.zero		1


	//   ....[160]....
        /*0b1c*/ 	.word	0x0000b2e0
        /*0b20*/ 	.word	0x00000000
        /*0b24*/ 	.word	0x00000000
        /*0b28*/ 	.short	0x010a
        /*0b2a*/ 	.byte	0xff
	.zero		1


	//   ....[161]....
        /*0b2c*/ 	.word	0x0000b330
        /*0b30*/ 	.word	0x00000000
        /*0b34*/ 	.word	0x000001b0
        /*0b38*/ 	.short	0x010a
        /*0b3a*/ 	.byte	0xff
	.zero		1


	//   ....[162]....
        /*0b3c*/ 	.word	0x0000b390
        /*0b40*/ 	.word	0x00000000
        /*0b44*/ 	.word	0x00000160
        /*0b48*/ 	.short	0x010a
        /*0b4a*/ 	.byte	0xff
	.zero		1


	//   ....[163]....
        /*0b4c*/ 	.word	0x0000b3e0
        /*0b50*/ 	.word	0x00000000
        /*0b54*/ 	.word	0x00000150
        /*0b58*/ 	.short	0x010a
        /*0b5a*/ 	.byte	0xff
	.zero		1


	//   ....[164]....
        /*0b5c*/ 	.word	0x0000b440
        /*0b60*/ 	.word	0x00000000
        /*0b64*/ 	.word	0x00000160
        /*0b68*/ 	.short	0x010a
        /*0b6a*/ 	.byte	0xff
	.zero		1


	//   ....[165]....
        /*0b6c*/ 	.word	0x0000b4a0
        /*0b70*/ 	.word	0x00000004
        /*0b74*/ 	.word	0x00000008
        /*0b78*/ 	.short	0x010a
        /*0b7a*/ 	.byte	0xff
	.zero		1


	//   ....[166]....
        /*0b7c*/ 	.word	0x0000b580
        /*0b80*/ 	.word	0x00000002
        /*0b84*/ 	.word	0x00000008
        /*0b88*/ 	.short	0x010a
        /*0b8a*/ 	.byte	0xff
	.zero		1


	//   ....[167]....
        /*0b8c*/ 	.word	0x0000b5d0
        /*0b90*/ 	.word	0x00000000
        /*0b94*/ 	.word	0x00000150
        /*0b98*/ 	.short	0x010a
        /*0b9a*/ 	.byte	0xff
	.zero		1


	//   ....[168]....
        /*0b9c*/ 	.word	0x0000b630
        /*0ba0*/ 	.word	0x00000000
        /*0ba4*/ 	.word	0x00000190
        /*0ba8*/ 	.short	0x010a
        /*0baa*/ 	.byte	0xff
	.zero		1


	//   ....[169]....
        /*0bac*/ 	.word	0x0000b690
        /*0bb0*/ 	.word	0x00000000
        /*0bb4*/ 	.word	0x00000000
        /*0bb8*/ 	.short	0x010a
        /*0bba*/ 	.byte	0xff
	.zero		1


	//   ....[170]....
        /*0bbc*/ 	.word	0x0000b6f0
        /*0bc0*/ 	.word	0x00000000
        /*0bc4*/ 	.word	0x00000000
        /*0bc8*/ 	.short	0x010a
        /*0bca*/ 	.byte	0xff
	.zero		1


	//   ....[171]....
        /*0bcc*/ 	.word	0x0000b750
        /*0bd0*/ 	.word	0x00000000
        /*0bd4*/ 	.word	0x00000000
        /*0bd8*/ 	.short	0x010a
        /*0bda*/ 	.byte	0xff
	.zero		1


	//   ....[172]....
        /*0bdc*/ 	.word	0x0000b7b0
        /*0be0*/ 	.word	0x00000000
        /*0be4*/ 	.word	0x00000000
        /*0be8*/ 	.short	0x010a
        /*0bea*/ 	.byte	0xff
	.zero		1


	//   ....[173]....
        /*0bec*/ 	.word	0x0000b810
        /*0bf0*/ 	.word	0x00000000
        /*0bf4*/ 	.word	0x000001d0
        /*0bf8*/ 	.short	0x010a
        /*0bfa*/ 	.byte	0xff
	.zero		1


	//   ....[174]....
        /*0bfc*/ 	.word	0x0000b860
        /*0c00*/ 	.word	0x00000000
        /*0c04*/ 	.word	0x00000150
        /*0c08*/ 	.short	0x010a
        /*0c0a*/ 	.byte	0xff
	.zero		1


	//   ....[175]....
        /*0c0c*/ 	.word	0x0000b8c0
        /*0c10*/ 	.word	0x00000000
        /*0c14*/ 	.word	0x00000148
        /*0c18*/ 	.short	0x010a
        /*0c1a*/ 	.byte	0xff
	.zero		1


	//   ....[176]....
        /*0c1c*/ 	.word	0x0000b920
        /*0c20*/ 	.word	0x00000000
        /*0c24*/ 	.word	0x00000120
        /*0c28*/ 	.short	0x010a
        /*0c2a*/ 	.byte	0xff
	.zero		1


	//   ....[177]....
        /*0c2c*/ 	.word	0x0000b980
        /*0c30*/ 	.word	0x00000000
        /*0c34*/ 	.word	0x00000128
        /*0c38*/ 	.short	0x010a
        /*0c3a*/ 	.byte	0xff
	.zero		1


	//   ....[178]....
        /*0c3c*/ 	.word	0x0000b9e0
        /*0c40*/ 	.word	0x00000000
        /*0c44*/ 	.word	0x00000130
        /*0c48*/ 	.short	0x010a
        /*0c4a*/ 	.byte	0xff
	.zero		1


	//   ....[179]....
        /*0c4c*/ 	.word	0x0000ba40
        /*0c50*/ 	.word	0x00000000
        /*0c54*/ 	.word	0x00000138
        /*0c58*/ 	.short	0x010a
        /*0c5a*/ 	.byte	0xff
	.zero		1


	//   ....[180]....
        /*0c5c*/ 	.word	0x0000baa0
        /*0c60*/ 	.word	0x00000000
        /*0c64*/ 	.word	0x00000120
        /*0c68*/ 	.short	0x010a
        /*0c6a*/ 	.byte	0xff
	.zero		1


	//   ....[181]....
        /*0c6c*/ 	.word	0x0000bb00
        /*0c70*/ 	.word	0x00000000
        /*0c74*/ 	.word	0x00000128
        /*0c78*/ 	.short	0x010a
        /*0c7a*/ 	.byte	0xff
	.zero		1


	//   ....[182]....
        /*0c7c*/ 	.word	0x0000bb60
        /*0c80*/ 	.word	0x00000000
        /*0c84*/ 	.word	0x00000130
        /*0c88*/ 	.short	0x010a
        /*0c8a*/ 	.byte	0xff
	.zero		1


	//   ....[183]....
        /*0c8c*/ 	.word	0x0000bbb0
        /*0c90*/ 	.word	0x00000000
        /*0c94*/ 	.word	0x00000150
        /*0c98*/ 	.short	0x010a
        /*0c9a*/ 	.byte	0xff
	.zero		1


	//   ....[184]....
        /*0c9c*/ 	.word	0x0000bc00
        /*0ca0*/ 	.word	0x00000002
        /*0ca4*/ 	.word	0x00000100
        /*0ca8*/ 	.short	0x010a
        /*0caa*/ 	.byte	0xff
	.zero		1


	//   ....[185]....
        /*0cac*/ 	.word	0x0000bc50
        /*0cb0*/ 	.word	0x00000075
        /*0cb4*/ 	.word	0x00000170
        /*0cb8*/ 	.short	0x010a
        /*0cba*/ 	.byte	0xff
	.zero		1


	//----- nvinfo : EIATTR_NUM_MBARRIERS
	.align		4
.L_50:
        /*0cbc*/ 	.byte	0x03, 0x38
        /*0cbe*/ 	.short	0x003b


	//----- nvinfo : EIATTR_EXIT_INSTR_OFFSETS
	.align		4
        /*0cc0*/ 	.byte	0x04, 0x1c
        /*0cc2*/ 	.short	(.L_52 - .L_51)


	//   ....[0]....
.L_51:
        /*0cc4*/ 	.word	0x00003060


	//   ....[1]....
        /*0cc8*/ 	.word	0x00003560


	//   ....[2]....
        /*0ccc*/ 	.word	0x000035c0


	//   ....[3]....
        /*0cd0*/ 	.word	0x00004860


	//   ....[4]....
        /*0cd4*/ 	.word	0x00005a40


	//   ....[5]....
        /*0cd8*/ 	.word	0x00005a80


	//   ....[6]....
        /*0cdc*/ 	.word	0x0000ac20


	//----- nvinfo : EIATTR_MAX_THREADS
	.align		4
.L_52:
        /*0ce0*/ 	.byte	0x04, 0x05
        /*0ce2*/ 	.short	(.L_54 - .L_53)
.L_53:
        /*0ce4*/ 	.word	0x00000100
        /*0ce8*/ 	.word	0x00000001
        /*0cec*/ 	.word	0x00000001


	//----- nvinfo : EIATTR_CRS_STACK_SIZE
	.align		4
.L_54:
        /*0cf0*/ 	.byte	0x04, 0x1e
        /*0cf2*/ 	.short	(.L_56 - .L_55)
.L_55:
        /*0cf4*/ 	.word	0x00000000


	//----- nvinfo : EIATTR_CBANK_PARAM_SIZE
	.align		4
.L_56:
        /*0cf8*/ 	.byte	0x03, 0x19
        /*0cfa*/ 	.short	0x0800


	//----- nvinfo : EIATTR_PARAM_CBANK
	.align		4
        /*0cfc*/ 	.byte	0x04, 0x0a
        /*0cfe*/ 	.short	(.L_58 - .L_57)
	.align		4
.L_57:
        /*0d00*/ 	.word	index@(.nv.constant0._ZN7cutlass13device_kernelINS_4gemm6kernel13GemmUniversalIN4cute5tupleIJiiiiEEENS1_10collective13CollectiveMmaINS1_35MainloopSm100TmaUmmaWarpSpecializedILi16ELi2ELi4ENS5_IJNS4_1CILi2EEENSA_ILi1EEESC_EEEEENS5_IJNSA_ILi128EEENSA_ILi256EEENSA_ILi64EEEEEENS_12float_e4m3_tENS5_IJlSC_lEEESJ_SK_NS4_8TiledMMAINS4_8MMA_AtomIJNS4_10MMA_TraitsINS4_25SM100_MMA_F8F6F4_2x1SM_SSEJSJ_SJ_fSF_SG_NS4_17integral_constantINS4_4UMMA5MajorELSR_0EEESS_NSP_INSQ_7ScaleInELST_0EEESU_EEEEEENS4_6LayoutINS5_IJSC_SC_SC_EEENS5_IJNSA_ILi0EEESZ_SZ_EEEEENS5_IJNS4_10UnderscoreES12_S12_EEEEENS4_18SM100_TMA_2SM_LOADENS4_14ComposedLayoutINS4_7SwizzleILi2ELi4ELi3EEENS4_18smem_ptr_flag_bitsILi8EEENSX_INS5_IJNSA_ILi8EEESH_EEENS5_IJSH_SC_EEEEEEEvNS4_8identityES15_S1F_vS1G_EENS_8epilogue10collective18CollectiveEpilogueINS1I_23Sm100TmaWarpSpecializedILi4ELi2ELi32ELb0ELb0EEEJNS5_IJSH_SG_SH_EEENS5_IJNSX_ISH_SC_EENSX_INS5_IJNSA_ILi32EEESB_EEENS5_IJSC_SF_EEEEEEEESJ_SK_SJ_SK_NS1I_6fusion15FusionCallbacksIS1M_NS1U_13LinCombEltActINS1I_6thread7SigmoidESJ_fSJ_fLNS_15FloatRoundStyleE2EEES1N_S1T_JEEENS4_5SM1004TMEM4LOAD26SM100_TMEM_LOAD_32dp32b32xENS4_13SM90_TMA_LOADENS16_INS17_ILi1ELi4ELi3EEES1A_NSX_INS5_IJS1B_S1P_EEENS5_IJS1P_SC_EEEEEEENS4_39AutoVectorizingCopyWithAssumedAlignmentILi128EEENS4_14SM90_TMA_STOREES2B_S2D_S2D_EEEvvEEEEvNT_6ParamsE)
        /*0d04*/ 	.short	0x0380
        /*0d06*/ 	.short	0x0800


	//----- nvinfo : EIATTR_SW_WAR
	.align		4
.L_58:
        /*0d08*/ 	.byte	0x04, 0x36
        /*0d0a*/ 	.short	(.L_60 - .L_59)
.L_59:
        /*0d0c*/ 	.word	0x00000008
.L_60:


//--------------------- .nv.callgraph             --------------------------
	.section	.nv.callgraph,"",@"SHT_CUDA_CALLGRAPH"
	.align	4
	.sectionentsize	8
	.align		4
        /*0000*/ 	.word	0x00000000
	.align		4
        /*0004*/ 	.word	0xffffffff
	.align		4
        /*0008*/ 	.word	index@(_ZN7cutlass13device_kernelINS_4gemm6kernel13GemmUniversalIN4cute5tupleIJiiiiEEENS1_10collective13CollectiveMmaINS1_35MainloopSm100TmaUmmaWarpSpecializedILi16ELi2ELi4ENS5_IJNS4_1CILi2EEENSA_ILi1EEESC_EEEEENS5_IJNSA_ILi128EEENSA_ILi256EEENSA_ILi64EEEEEENS_12float_e4m3_tENS5_IJlSC_lEEESJ_SK_NS4_8TiledMMAINS4_8MMA_AtomIJNS4_10MMA_TraitsINS4_25SM100_MMA_F8F6F4_2x1SM_SSEJSJ_SJ_fSF_SG_NS4_17integral_constantINS4_4UMMA5MajorELSR_0EEESS_NSP_INSQ_7ScaleInELST_0EEESU_EEEEEENS4_6LayoutINS5_IJSC_SC_SC_EEENS5_IJNSA_ILi0EEESZ_SZ_EEEEENS5_IJNS4_10UnderscoreES12_S12_EEEEENS4_18SM100_TMA_2SM_LOADENS4_14ComposedLayoutINS4_7SwizzleILi2ELi4ELi3EEENS4_18smem_ptr_flag_bitsILi8EEENSX_INS5_IJNSA_ILi8EEESH_EEENS5_IJSH_SC_EEEEEEEvNS4_8identityES15_S1F_vS1G_EENS_8epilogue10collective18CollectiveEpilogueINS1I_23Sm100TmaWarpSpecializedILi4ELi2ELi32ELb0ELb0EEEJNS5_IJSH_SG_SH_EEENS5_IJNSX_ISH_SC_EENSX_INS5_IJNSA_ILi32EEESB_EEENS5_IJSC_SF_EEEEEEEESJ_SK_SJ_SK_NS1I_6fusion15FusionCallbacksIS1M_NS1U_13LinCombEltActINS1I_6thread7SigmoidESJ_fSJ_fLNS_15FloatRoundStyleE2EEES1N_S1T_JEEENS4_5SM1004TMEM4LOAD26SM100_TMEM_LOAD_32dp32b32xENS4_13SM90_TMA_LOADENS16_INS17_ILi1ELi4ELi3EEES1A_NSX_INS5_IJS1B_S1P_EEENS5_IJS1P_SC_EEEEEEENS4_39AutoVectorizingCopyWithAssumedAlignmentILi128EEENS4_14SM90_TMA_STOREES2B_S2D_S2D_EEEvvEEEEvNT_6ParamsE)
	.align		4
        /*000c*/ 	.word	index@(__assertfail)
	.align		4
        /*0010*/ 	.word	0x00000000
	.align		4
        /*0014*/ 	.word	0xfffffffe
	.align		4
        /*0018*/ 	.word	0x00000000
	.align		4
        /*001c*/ 	.word	0xfffffffd
	.align		4
        /*0020*/ 	.word	0x00000000
	.align		4
        /*0024*/ 	.word	0xfffffffc


//--------------------- .nv.constant4             --------------------------
	.section	.nv.constant4,"a",@progbits
	.align	8
	.align		8
.nv.constant4:
        /*0000*/ 	.dword	__assertfail
	.align		8
        /*0008*/ 	.dword	__unnamed_1
	.align		8
        /*0010*/ 	.dword	__unnamed_2
	.align		8
        /*0018*/ 	.dword	__unnamed_3
	.align		8
        /*0020*/ 	.dword	_ZN39_INTERNAL_4e38aea0_4_k_cu_bea9acb9_29794cuda3std3__45__cpo5beginE
	.align		8
        /*0028*/ 	.dword	_ZN39_INTERNAL_4e38aea0_4_k_cu_bea9acb9_29794cuda3std3__45__cpo3endE
	.align		8
        /*0030*/ 	.dword	_ZN39_INTERNAL_4e38aea0_4_k_cu_bea9acb9_29794cuda3std3__45__cpo6cbeginE
	.align		8
        /*0038*/ 	.dword	_ZN39_INTERNAL_4e38aea0_4_k_cu_bea9acb9_29794cuda3std3__45__cpo4cendE
	.align		8
        /*0040*/ 	.dword	_ZN39_INTERNAL_4e38aea0_4_k_cu_bea9acb9_29794cuda3std3__441_GLOBAL__N__4e38aea0_4_k_cu_bea9acb9_29796ignoreE
	.align		8
        /*0048*/ 	.dword	_ZN39_INTERNAL_4e38aea0_4_k_cu_bea9acb9_29794cuda3std3__419piecewise_constructE
	.align		8
        /*0050*/ 	.dword	_ZN39_INTERNAL_4e38aea0_4_k_cu_bea9acb9_29794cuda3std3__48in_placeE
	.align		8
        /*0058*/ 	.dword	_ZN39_INTERNAL_4e38aea0_4_k_cu_bea9acb9_29794cuda3std6ranges3__45__cpo4swapE
	.align		8
        /*0060*/ 	.dword	_ZN39_INTERNAL_4e38aea0_4_k_cu_bea9acb9_29794cuda3std6ranges3__45__cpo9iter_moveE
	.align		8
        /*0068*/ 	.dword	_ZN39_INTERNAL_4e38aea0_4_k_cu_bea9acb9_29794cute7productE
	.align		8
        /*0070*/ 	.dword	_ZN39_INTERNAL_4e38aea0_4_k_cu_bea9acb9_29794cute1_E
	.align		8
        /*0078*/ 	.dword	$str$25
	.align		8
        /*0080*/ 	.dword	$str$26
	.align		8
        /*0088*/ 	.dword	$str$27
	.align		8
        /*0090*/ 	.dword	$str$28


//--------------------- .text._ZN7cutlass13device_kernelINS_4gemm6kernel13GemmUniversalIN4cute5tupleIJiiiiEEENS1_10collective13CollectiveMmaINS1_35MainloopSm100TmaUmmaWarpSpecializedILi16ELi2ELi4ENS5_IJNS4_1CILi2EEENSA_ILi1EEESC_EEEEENS5_IJNSA_ILi128EEENSA_ILi256EEENSA_ILi64EEEEEENS_12float_e4m3_tENS5_IJlSC_lEEESJ_SK_NS4_8TiledMMAINS4_8MMA_AtomIJNS4_10MMA_TraitsINS4_25SM100_MMA_F8F6F4_2x1SM_SSEJSJ_SJ_fSF_SG_NS4_17integral_constantINS4_4UMMA5MajorELSR_0EEESS_NSP_INSQ_7ScaleInELST_0EEESU_EEEEEENS4_6LayoutINS5_IJSC_SC_SC_EEENS5_IJNSA_ILi0EEESZ_SZ_EEEEENS5_IJNS4_10UnderscoreES12_S12_EEEEENS4_18SM100_TMA_2SM_LOADENS4_14ComposedLayoutINS4_7SwizzleILi2ELi4ELi3EEENS4_18smem_ptr_flag_bitsILi8EEENSX_INS5_IJNSA_ILi8EEESH_EEENS5_IJSH_SC_EEEEEEEvNS4_8identityES15_S1F_vS1G_EENS_8epilogue10collective18CollectiveEpilogueINS1I_23Sm100TmaWarpSpecializedILi4ELi2ELi32ELb0ELb0EEEJNS5_IJSH_SG_SH_EEENS5_IJNSX_ISH_SC_EENSX_INS5_IJNSA_ILi32EEESB_EEENS5_IJSC_SF_EEEEEEEESJ_SK_SJ_SK_NS1I_6fusion15FusionCallbacksIS1M_NS1U_13LinCombEltActINS1I_6thread7SigmoidESJ_fSJ_fLNS_15FloatRoundStyleE2EEES1N_S1T_JEEENS4_5SM1004TMEM4LOAD26SM100_TMEM_LOAD_32dp32b32xENS4_13SM90_TMA_LOADENS16_INS17_ILi1ELi4ELi3EEES1A_NSX_INS5_IJS1B_S1P_EEENS5_IJS1P_SC_EEEEEEENS4_39AutoVectorizingCopyWithAssumedAlignmentILi128EEENS4_14SM90_TMA_STOREES2B_S2D_S2D_EEEvvEEEEvNT_6ParamsE --------------------------
	.section	.text._ZN7cutlass13device_kernelINS_4gemm6kernel13GemmUniversalIN4cute5tupleIJiiiiEEENS1_10collective13CollectiveMmaINS1_35MainloopSm100TmaUmmaWarpSpecializedILi16ELi2ELi4ENS5_IJNS4_1CILi2EEENSA_ILi1EEESC_EEEEENS5_IJNSA_ILi128EEENSA_ILi256EEENSA_ILi64EEEEEENS_12float_e4m3_tENS5_IJlSC_lEEESJ_SK_NS4_8TiledMMAINS4_8MMA_AtomIJNS4_10MMA_TraitsINS4_25SM100_MMA_F8F6F4_2x1SM_SSEJSJ_SJ_fSF_SG_NS4_17integral_constantINS4_4UMMA5MajorELSR_0EEESS_NSP_INSQ_7ScaleInELST_0EEESU_EEEEEENS4_6LayoutINS5_IJSC_SC_SC_EEENS5_IJNSA_ILi0EEESZ_SZ_EEEEENS5_IJNS4_10UnderscoreES12_S12_EEEEENS4_18SM100_TMA_2SM_LOADENS4_14ComposedLayoutINS4_7SwizzleILi2ELi4ELi3EEENS4_18smem_ptr_flag_bitsILi8EEENSX_INS5_IJNSA_ILi8EEESH_EEENS5_IJSH_SC_EEEEEEEvNS4_8identityES15_S1F_vS1G_EENS_8epilogue10collective18CollectiveEpilogueINS1I_23Sm100TmaWarpSpecializedILi4ELi2ELi32ELb0ELb0EEEJNS5_IJSH_SG_SH_EEENS5_IJNSX_ISH_SC_EENSX_INS5_IJNSA_ILi32EEESB_EEENS5_IJSC_SF_EEEEEEEESJ_SK_SJ_SK_NS1I_6fusion15FusionCallbacksIS1M_NS1U_13LinCombEltActINS1I_6thread7SigmoidESJ_fSJ_fLNS_15FloatRoundStyleE2EEES1N_S1T_JEEENS4_5SM1004TMEM4LOAD26SM100_TMEM_LOAD_32dp32b32xENS4_13SM90_TMA_LOADENS16_INS17_ILi1ELi4ELi3EEES1A_NSX_INS5_IJS1B_S1P_EEENS5_IJS1P_SC_EEEEEEENS4_39AutoVectorizingCopyWithAssumedAlignmentILi128EEENS4_14SM90_TMA_STOREES2B_S2D_S2D_EEEvvEEEEvNT_6ParamsE,"ax",@progbits
	.align	128
.text._ZN7cutlass13device_kernelINS_4gemm6kernel13GemmUniversalIN4cute5tupleIJiiiiEEENS1_10collective13CollectiveMmaINS1_35MainloopSm100TmaUmmaWarpSpecializedILi16ELi2ELi4ENS5_IJNS4_1CILi2EEENSA_ILi1EEESC_EEEEENS5_IJNSA_ILi128EEENSA_ILi256EEENSA_ILi64EEEEEENS_12float_e4m3_tENS5_IJlSC_lEEESJ_SK_NS4_8TiledMMAINS4_8MMA_AtomIJNS4_10MMA_TraitsINS4_25SM100_MMA_F8F6F4_2x1SM_SSEJSJ_SJ_fSF_SG_NS4_17integral_constantINS4_4UMMA5MajorELSR_0EEESS_NSP_INSQ_7ScaleInELST_0EEESU_EEEEEENS4_6LayoutINS5_IJSC_SC_SC_EEENS5_IJNSA_ILi0EEESZ_SZ_EEEEENS5_IJNS4_10UnderscoreES12_S12_EEEEENS4_18SM100_TMA_2SM_LOADENS4_14ComposedLayoutINS4_7SwizzleILi2ELi4ELi3EEENS4_18smem_ptr_flag_bitsILi8EEENSX_INS5_IJNSA_ILi8EEESH_EEENS5_IJSH_SC_EEEEEEEvNS4_8identityES15_S1F_vS1G_EENS_8epilogue10collective18CollectiveEpilogueINS1I_23Sm100TmaWarpSpecializedILi4ELi2ELi32ELb0ELb0EEEJNS5_IJSH_SG_SH_EEENS5_IJNSX_ISH_SC_EENSX_INS5_IJNSA_ILi32EEESB_EEENS5_IJSC_SF_EEEEEEEESJ_SK_SJ_SK_NS1I_6fusion15FusionCallbacksIS1M_NS1U_13LinCombEltActINS1I_6thread7SigmoidESJ_fSJ_fLNS_15FloatRoundStyleE2EEES1N_S1T_JEEENS4_5SM1004TMEM4LOAD26SM100_TMEM_LOAD_32dp32b32xENS4_13SM90_TMA_LOADENS16_INS17_ILi1ELi4ELi3EEES1A_NSX_INS5_IJS1B_S1P_EEENS5_IJS1P_SC_EEEEEEENS4_39AutoVectorizingCopyWithAssumedAlignmentILi128EEENS4_14SM90_TMA_STOREES2B_S2D_S2D_EEEvvEEEEvNT_6ParamsE:
        .type           _ZN7cutlass13device_kernelINS_4gemm6kernel13GemmUniversalIN4cute5tupleIJiiiiEEENS1_10collective13CollectiveMmaINS1_35MainloopSm100TmaUmmaWarpSpecializedILi16ELi2ELi4ENS5_IJNS4_1CILi2EEENSA_ILi1EEESC_EEEEENS5_IJNSA_ILi128EEENSA_ILi256EEENSA_ILi64EEEEEENS_12float_e4m3_tENS5_IJlSC_lEEESJ_SK_NS4_8TiledMMAINS4_8MMA_AtomIJNS4_10MMA_TraitsINS4_25SM100_MMA_F8F6F4_2x1SM_SSEJSJ_SJ_fSF_SG_NS4_17integral_constantINS4_4UMMA5MajorELSR_0EEESS_NSP_INSQ_7ScaleInELST_0EEESU_EEEEEENS4_6LayoutINS5_IJSC_SC_SC_EEENS5_IJNSA_ILi0EEESZ_SZ_EEEEENS5_IJNS4_10UnderscoreES12_S12_EEEEENS4_18SM100_TMA_2SM_LOADENS4_14ComposedLayoutINS4_7SwizzleILi2ELi4ELi3EEENS4_18smem_ptr_flag_bitsILi8EEENSX_INS5_IJNSA_ILi8EEESH_EEENS5_IJSH_SC_EEEEEEEvNS4_8identityES15_S1F_vS1G_EENS_8epilogue10collective18CollectiveEpilogueINS1I_23Sm100TmaWarpSpecializedILi4ELi2ELi32ELb0ELb0EEEJNS5_IJSH_SG_SH_EEENS5_IJNSX_ISH_SC_EENSX_INS5_IJNSA_ILi32EEESB_EEENS5_IJSC_SF_EEEEEEEESJ_SK_SJ_SK_NS1I_6fusion15FusionCallbacksIS1M_NS1U_13LinCombEltActINS1I_6thread7SigmoidESJ_fSJ_fLNS_15FloatRoundStyleE2EEES1N_S1T_JEEENS4_5SM1004TMEM4LOAD26SM100_TMEM_LOAD_32dp32b32xENS4_13SM90_TMA_LOADENS16_INS17_ILi1ELi4ELi3EEES1A_NSX_INS5_IJS1B_S1P_EEENS5_IJS1P_SC_EEEEEEENS4_39AutoVectorizingCopyWithAssumedAlignmentILi128EEENS4_14SM90_TMA_STOREES2B_S2D_S2D_EEEvvEEEEvNT_6ParamsE,@function
        .size           _ZN7cutlass13device_kernelINS_4gemm6kernel13GemmUniversalIN4cute5tupleIJiiiiEEENS1_10collective13CollectiveMmaINS1_35MainloopSm100TmaUmmaWarpSpecializedILi16ELi2ELi4ENS5_IJNS4_1CILi2EEENSA_ILi1EEESC_EEEEENS5_IJNSA_ILi128EEENSA_ILi256EEENSA_ILi64EEEEEENS_12float_e4m3_tENS5_IJlSC_lEEESJ_SK_NS4_8TiledMMAINS4_8MMA_AtomIJNS4_10MMA_TraitsINS4_25SM100_MMA_F8F6F4_2x1SM_SSEJSJ_SJ_fSF_SG_NS4_17integral_constantINS4_4UMMA5MajorELSR_0EEESS_NSP_INSQ_7ScaleInELST_0EEESU_EEEEEENS4_6LayoutINS5_IJSC_SC_SC_EEENS5_IJNSA_ILi0EEESZ_SZ_EEEEENS5_IJNS4_10UnderscoreES12_S12_EEEEENS4_18SM100_TMA_2SM_LOADENS4_14ComposedLayoutINS4_7SwizzleILi2ELi4ELi3EEENS4_18smem_ptr_flag_bitsILi8EEENSX_INS5_IJNSA_ILi8EEESH_EEENS5_IJSH_SC_EEEEEEEvNS4_8identityES15_S1F_vS1G_EENS_8epilogue10collective18CollectiveEpilogueINS1I_23Sm100TmaWarpSpecializedILi4ELi2ELi32ELb0ELb0EEEJNS5_IJSH_SG_SH_EEENS5_IJNSX_ISH_SC_EENSX_INS5_IJNSA_ILi32EEESB_EEENS5_IJSC_SF_EEEEEEEESJ_SK_SJ_SK_NS1I_6fusion15FusionCallbacksIS1M_NS1U_13LinCombEltActINS1I_6thread7SigmoidESJ_fSJ_fLNS_15FloatRoundStyleE2EEES1N_S1T_JEEENS4_5SM1004TMEM4LOAD26SM100_TMEM_LOAD_32dp32b32xENS4_13SM90_TMA_LOADENS16_INS17_ILi1ELi4ELi3EEES1A_NSX_INS5_IJS1B_S1P_EEENS5_IJS1P_SC_EEEEEEENS4_39AutoVectorizingCopyWithAssumedAlignmentILi128EEENS4_14SM90_TMA_STOREES2B_S2D_S2D_EEEvvEEEEvNT_6ParamsE,(.L_x_313 - _ZN7cutlass13device_kernelINS_4gemm6kernel13GemmUniversalIN4cute5tupleIJiiiiEEENS1_10collective13CollectiveMmaINS1_35MainloopSm100TmaUmmaWarpSpecializedILi16ELi2ELi4ENS5_IJNS4_1CILi2EEENSA_ILi1EEESC_EEEEENS5_IJNSA_ILi128EEENSA_ILi256EEENSA_ILi64EEEEEENS_12float_e4m3_tENS5_IJlSC_lEEESJ_SK_NS4_8TiledMMAINS4_8MMA_AtomIJNS4_10MMA_TraitsINS4_25SM100_MMA_F8F6F4_2x1SM_SSEJSJ_SJ_fSF_SG_NS4_17integral_constantINS4_4UMMA5MajorELSR_0EEESS_NSP_INSQ_7ScaleInELST_0EEESU_EEEEEENS4_6LayoutINS5_IJSC_SC_SC_EEENS5_IJNSA_ILi0EEESZ_SZ_EEEEENS5_IJNS4_10UnderscoreES12_S12_EEEEENS4_18SM100_TMA_2SM_LOADENS4_14ComposedLayoutINS4_7SwizzleILi2ELi4ELi3EEENS4_18smem_ptr_flag_bitsILi8EEENSX_INS5_IJNSA_ILi8EEESH_EEENS5_IJSH_SC_EEEEEEEvNS4_8identityES15_S1F_vS1G_EENS_8epilogue10collective18CollectiveEpilogueINS1I_23Sm100TmaWarpSpecializedILi4ELi2ELi32ELb0ELb0EEEJNS5_IJSH_SG_SH_EEENS5_IJNSX_ISH_SC_EENSX_INS5_IJNSA_ILi32EEESB_EEENS5_IJSC_SF_EEEEEEEESJ_SK_SJ_SK_NS1I_6fusion15FusionCallbacksIS1M_NS1U_13LinCombEltActINS1I_6thread7SigmoidESJ_fSJ_fLNS_15FloatRoundStyleE2EEES1N_S1T_JEEENS4_5SM1004TMEM4LOAD26SM100_TMEM_LOAD_32dp32b32xENS4_13SM90_TMA_LOADENS16_INS17_ILi1ELi4ELi3EEES1A_NSX_INS5_IJS1B_S1P_EEENS5_IJS1P_SC_EEEEEEENS4_39AutoVectorizingCopyWithAssumedAlignmentILi128EEENS4_14SM90_TMA_STOREES2B_S2D_S2D_EEEvvEEEEvNT_6ParamsE)
        .other          _ZN7cutlass13device_kernelINS_4gemm6kernel13GemmUniversalIN4cute5tupleIJiiiiEEENS1_10collective13CollectiveMmaINS1_35MainloopSm100TmaUmmaWarpSpecializedILi16ELi2ELi4ENS5_IJNS4_1CILi2EEENSA_ILi1EEESC_EEEEENS5_IJNSA_ILi128EEENSA_ILi256EEENSA_ILi64EEEEEENS_12float_e4m3_tENS5_IJlSC_lEEESJ_SK_NS4_8TiledMMAINS4_8MMA_AtomIJNS4_10MMA_TraitsINS4_25SM100_MMA_F8F6F4_2x1SM_SSEJSJ_SJ_fSF_SG_NS4_17integral_constantINS4_4UMMA5MajorELSR_0EEESS_NSP_INSQ_7ScaleInELST_0EEESU_EEEEEENS4_6LayoutINS5_IJSC_SC_SC_EEENS5_IJNSA_ILi0EEESZ_SZ_EEEEENS5_IJNS4_10UnderscoreES12_S12_EEEEENS4_18SM100_TMA_2SM_LOADENS4_14ComposedLayoutINS4_7SwizzleILi2ELi4ELi3EEENS4_18smem_ptr_flag_bitsILi8EEENSX_INS5_IJNSA_ILi8EEESH_EEENS5_IJSH_SC_EEEEEEEvNS4_8identityES15_S1F_vS1G_EENS_8epilogue10collective18CollectiveEpilogueINS1I_23Sm100TmaWarpSpecializedILi4ELi2ELi32ELb0ELb0EEEJNS5_IJSH_SG_SH_EEENS5_IJNSX_ISH_SC_EENSX_INS5_IJNSA_ILi32EEESB_EEENS5_IJSC_SF_EEEEEEEESJ_SK_SJ_SK_NS1I_6fusion15FusionCallbacksIS1M_NS1U_13LinCombEltActINS1I_6thread7SigmoidESJ_fSJ_fLNS_15FloatRoundStyleE2EEES1N_S1T_JEEENS4_5SM1004TMEM4LOAD26SM100_TMEM_LOAD_32dp32b32xENS4_13SM90_TMA_LOADENS16_INS17_ILi1ELi4ELi3EEES1A_NSX_INS5_IJS1B_S1P_EEENS5_IJS1P_SC_EEEEEEENS4_39AutoVectorizingCopyWithAssumedAlignmentILi128EEENS4_14SM90_TMA_STOREES2B_S2D_S2D_EEEvvEEEEvNT_6ParamsE,@"STO_CUDA_ENTRY STV_DEFAULT"
_ZN7cutlass13device_kernelINS_4gemm6kernel13GemmUniversalIN4cute5tupleIJiiiiEEENS1_10collective13CollectiveMmaINS1_35MainloopSm100TmaUmmaWarpSpecializedILi16ELi2ELi4ENS5_IJNS4_1CILi2EEENSA_ILi1EEESC_EEEEENS5_IJNSA_ILi128EEENSA_ILi256EEENSA_ILi64EEEEEENS_12float_e4m3_tENS5_IJlSC_lEEESJ_SK_NS4_8TiledMMAINS4_8MMA_AtomIJNS4_10MMA_TraitsINS4_25SM100_MMA_F8F6F4_2x1SM_SSEJSJ_SJ_fSF_SG_NS4_17integral_constantINS4_4UMMA5MajorELSR_0EEESS_NSP_INSQ_7ScaleInELST_0EEESU_EEEEEENS4_6LayoutINS5_IJSC_SC_SC_EEENS5_IJNSA_ILi0EEESZ_SZ_EEEEENS5_IJNS4_10UnderscoreES12_S12_EEEEENS4_18SM100_TMA_2SM_LOADENS4_14ComposedLayoutINS4_7SwizzleILi2ELi4ELi3EEENS4_18smem_ptr_flag_bitsILi8EEENSX_INS5_IJNSA_ILi8EEESH_EEENS5_IJSH_SC_EEEEEEEvNS4_8identityES15_S1F_vS1G_EENS_8epilogue10collective18CollectiveEpilogueINS1I_23Sm100TmaWarpSpecializedILi4ELi2ELi32ELb0ELb0EEEJNS5_IJSH_SG_SH_EEENS5_IJNSX_ISH_SC_EENSX_INS5_IJNSA_ILi32EEESB_EEENS5_IJSC_SF_EEEEEEEESJ_SK_SJ_SK_NS1I_6fusion15FusionCallbacksIS1M_NS1U_13LinCombEltActINS1I_6thread7SigmoidESJ_fSJ_fLNS_15FloatRoundStyleE2EEES1N_S1T_JEEENS4_5SM1004TMEM4LOAD26SM100_TMEM_LOAD_32dp32b32xENS4_13SM90_TMA_LOADENS16_INS17_ILi1ELi4ELi3EEES1A_NSX_INS5_IJS1B_S1P_EEENS5_IJS1P_SC_EEEEEEENS4_39AutoVectorizingCopyWithAssumedAlignmentILi128EEENS4_14SM90_TMA_STOREES2B_S2D_S2D_EEEvvEEEEvNT_6ParamsE:
[----:B------:R-:W1:Y:S01]  /*0000*/  LDC R1, c[0x0][0x37c] ;  /* 0x0000df00ff017b82 */ /* 0x000e620000000800 */
[----:B------:R-:W2:Y:S01]  /*0010*/  S2R R112, SR_TID.X ;  /* 0x0000000000707919 */ /* 0x000ea20000002100 */
[----:B------:R-:W3:Y:S06]  /*0020*/  LDCU.64 UR8, c[0x0][0x890] ;  /* 0x00011200ff0877ac */ /* 0x000eec0008000a00 */
[----:B------:R-:W4:Y:S01]  /*0030*/  S2UR UR37, SR_CgaCtaId ;  /* 0x00000000002579c3 */ /* 0x000f220000008800 */
[----:B------:R-:W-:Y:S02]  /*0040*/  PRMT R93, RZ, 0x7610, R93 ;  /* 0x00007610ff5d7816 */ /* 0x000fe4000000005d */
[----:B------:R-:W-:Y:S01]  /*0050*/  ELECT P0, URZ, PT ;  /* 0x0000000000ff782f */ /* 0x000fe20003800000 */
[----:B------:R-:W1:Y:S01]  /*0060*/  LDCU.64 UR38, c[0x0][0x358] ;  /* 0x00006b00ff2677ac */ /* 0x000e620008000a00 */
[----:B---3--:R-:W-:-:S04]  /*0070*/  UISETP.NE.U32.AND UP2, UPT, UR8, URZ, UPT ;  /* 0x000000ff0800728c */ /* 0x008fc8000bf45070 */
[----:B------:R-:W-:Y:S02]  /*0080*/  UISETP.NE.AND.EX UP2, UPT, UR9, URZ, UPT, UP2 ;  /* 0x000000ff0900728c */ /* 0x000fe4000bf45320 */
[----:B----4-:R-:W-:Y:S02]  /*0090*/  ULOP3.LUT UR5, UR37, 0x1, URZ, 0xc0, !UPT ;  /* 0x0000000125057892 */ /* 0x010fe4000f8ec0ff */
[----:B------:R-:W-:Y:S01]  /*00a0*/  ULOP3.LUT UR4, UR37, 0x1, URZ, 0x3c, !UPT ;  /* 0x0000000125047892 */ /* 0x000fe2000f8e3cff */
[----:B--2---:R-:W-:-:S05]  /*00b0*/  SHF.R.U32.HI R113, RZ, 0x5, R112 ;  /* 0x00000005ff717819 */ /* 0x004fca0000011670 */
[----:B------:R-:W2:Y:S02]  /*00c0*/  SHFL.IDX PT, R0, R113, RZ, 0x1f ;  /* 0x00001fff71007589 */ /* 0x000ea400000e0000 */
[----:B--2---:R-:W-:Y:S01]  /*00d0*/  R2UR UR10, R0 ;  /* 0x00000000000a72ca */ /* 0x004fe200000e0000 */
[----:B-1----:R-:W-:Y:S05]  /*00e0*/  BRA.U UP2, `(.L_x_0) ;  /* 0x00000001022c7547 */ /* 0x002fea000b800000 */
[----:B------:R-:W1:Y:S02]  /*00f0*/  LDCU.64 UR6, c[0x0][0x888] ;  /* 0x00011100ff0677ac */ /* 0x000e640008000a00 */
[----:B-1----:R-:W-:-:S04]  /*0100*/  UISETP.NE.U32.AND UP0, UPT, UR6, URZ, UPT ;  /* 0x000000ff0600728c */ /* 0x002fc8000bf05070 */
[----:B------:R-:W-:-:S09]  /*0110*/  UISETP.NE.AND.EX UP0, UPT, UR7, URZ, UPT, UP0 ;  /* 0x000000ff0700728c */ /* 0x000fd2000bf05300 */
[----:B------:R-:W-:Y:S05]  /*0120*/  BRA.U !UP0, `(.L_x_1) ;  /* 0x0000000108107547 */ /* 0x000fea000b800000 */
[----:B------:R-:W1:Y:S02]  /*0130*/  LDC.64 R2, c[0x0][0x888] ;  /* 0x00022200ff027b82 */ /* 0x000e640000000a00 */
[----:B-1----:R1:W5:Y:S01]  /*0140*/  LDG.E R63, desc[UR38][R2.64] ;  /* 0x00000026023f7981 */ /* 0x002362000c1e1900 */
[----:B------:R-:W-:Y:S01]  /*0150*/  HFMA2 R93, -RZ, RZ, 0, 5.9604644775390625e-08 ;  /* 0x00000001ff5d7431 */ /* 0x000fe200000001ff */
[----:B------:R-:W-:Y:S05]  /*0160*/  BRA `(.L_x_0) ;  /* 0x00000000000c7947 */ /* 0x000fea0003800000 */
.L_x_1:
[----:B------:R-:W1:Y:S01]  /*0170*/  LDCU UR6, c[0x0][0x880] ;  /* 0x00011000ff0677ac */ /* 0x000e620008000800 */
[----:B------:R-:W-:Y:S01]  /*0180*/  HFMA2 R93, -RZ, RZ, 0, 5.9604644775390625e-08 ;  /* 0x00000001ff5d7431 */ /* 0x000fe200000001ff */
[----:B-1----:R-:W-:-:S07]  /*0190*/  MOV R63, UR6 ;  /* 0x00000006003f7c02 */ /* 0x002fce0008000f00 */
.L_x_0:
[----:B------:R-:W2:Y:S02]  /*01a0*/  LDCU.64 UR6, c[0x0][0x8b0] ;  /* 0x00011600ff0677ac */ /* 0x000ea40008000a00 */
[----:B--2---:R-:W-:-:S04]  /*01b0*/  UISETP.NE.U32.AND UP0, UPT, UR6, URZ, UPT ;  /* 0x000000ff0600728c */ /* 0x004fc8000bf05070 */
[----:B------:R-:W-:-:S09]  /*01c0*/  UISETP.NE.AND.EX UP0, UPT, UR7, URZ, UPT, UP0 ;  /* 0x000000ff0700728c */ /* 0x000fd2000bf05300 */
[----:B------:R-:W-:Y:S05]  /*01d0*/  BRA.U UP0, `(.L_x_2) ;  /* 0x0000000100247547 */ /* 0x000fea000b800000 */
[----:B------:R-:W2:Y:S02]  /*01e0*/  LDCU.64 UR6, c[0x0][0x8a8] ;  /* 0x00011500ff0677ac */ /* 0x000ea40008000a00 */
[----:B--2---:R-:W-:-:S04]  /*01f0*/  UISETP.NE.U32.AND UP0, UPT, UR6, URZ, UPT ;  /* 0x000000ff0600728c */ /* 0x004fc8000bf05070 */
[----:B------:R-:W-:-:S09]  /*0200*/  UISETP.NE.AND.EX UP0, UPT, UR7, URZ, UPT, UP0 ;  /* 0x000000ff0700728c */ /* 0x000fd2000bf05300 */
[----:B------:R-:W-:Y:S05]  /*0210*/  BRA.U !UP0, `(.L_x_3) ;  /* 0x00000001080c7547 */ /* 0x000fea000b800000 */
[----:B------:R-:W2:Y:S02]  /*0220*/  LDC.64 R42, c[0x0][0x8a8] ;  /* 0x00022a00ff2a7b82 */ /* 0x000ea40000000a00 */
[----:B--2---:R2:W5:Y:S01]  /*0230*/  LDG.E R42, desc[UR38][R42.64] ;  /* 0x000000262a2a7981 */ /* 0x004562000c1e1900 */
[----:B------:R-:W-:Y:S05]  /*0240*/  BRA `(.L_x_2) ;  /* 0x0000000000087947 */ /* 0x000fea0003800000 */
.L_x_3:
[----:B------:R-:W2:Y:S02]  /*0250*/  LDCU UR6, c[0x0][0x8a0] ;  /* 0x00011400ff0677ac */ /* 0x000ea40008000800 */
[----:B--2---:R-:W-:Y:S02]  /*0260*/  MOV R42, UR6 ;  /* 0x00000006002a7c02 */ /* 0x004fe40008000f00 */
.L_x_2:
[----:B------:R-:W-:Y:S01]  /*0270*/  IMAD.U32 R0, RZ, RZ, UR10 ;  /* 0x0000000aff007e24 */ /* 0x000fe2000f8e00ff */
[----:B------:R-:W-:Y:S04]  /*0280*/  BSSY.RECONVERGENT B0, `(.L_x_4) ;  /* 0x000000c000007945 */ /* 0x000fe80003800200 */
[C---:B------:R-:W-:Y:S02]  /*0290*/  ISETP.NE.OR P2, PT, R0.reuse, 0x1, !P0 ;  /* 0x000000010000780c */ /* 0x040fe40004745670 */
[----:B------:R-:W-:-:S11]  /*02a0*/  ISETP.NE.OR P1, PT, R0, 0x3, !P0 ;  /* 0x000000030000780c */ /* 0x000fd60004725670 */
[----:B------:R-:W-:Y:S05]  /*02b0*/  @P2 BRA `(.L_x_5) ;  /* 0x0000000000202947 */ /* 0x000fea0003800000 */
[----:B------:R-:W3:Y:S02]  /*02c0*/  LDCU.64 UR6, c[0x0][0x348] ;  /* 0x00006900ff0677ac */ /* 0x000ee40008000a00 */
[----:B---3--:R-:W-:Y:S02]  /*02d0*/  UIADD3 UR12, UP1, UPT, UR6, 0x80, URZ ;  /* 0x00000080060c7890 */ /* 0x008fe4000ff3e0ff */
[----:B------:R-:W-:Y:S02]  /*02e0*/  UIADD3 UR6, UP0, UPT, UR6, 0x180, URZ ;  /* 0x0000018006067890 */ /* 0x000fe4000ff1e0ff */
[----:B------:R-:W-:Y:S02]  /*02f0*/  UIADD3.X UR13, UPT, UPT, URZ, UR7, URZ, UP1, !UPT ;  /* 0x00000007ff0d7290 */ /* 0x000fe40008ffe4ff */
[----:B------:R-:W-:-:S07]  /*0300*/  UIADD3.X UR7, UPT, UPT, URZ, UR7, URZ, UP0, !UPT ;  /* 0x00000007ff077290 */ /* 0x000fce00087fe4ff */
[----:B------:R3:W-:Y:S02]  /*0310*/  UTMACCTL.PF [UR12] ;  /* 0x000000000c0079b9 */ /* 0x0007e40008040000 */
[----:B------:R3:W-:Y:S02]  /*0320*/  UTMACCTL.PF [UR6] ;  /* 0x00000000060079b9 */ /* 0x0007e40008040000 */
[----:B---3--:R-:W-:Y:S01]  /*0330*/  NOP ;  /* 0x0000000000007918 */ /* 0x008fe20000000000 */
.L_x_5:
[----:B------:R-:W-:Y:S05]  /*0340*/  BSYNC.RECONVERGENT B0 ;  /* 0x0000000000007941 */ /* 0x000fea0003800200 */
.L_x_4:
[----:B------:R-:W-:Y:S04]  /*0350*/  BSSY.RECONVERGENT B0, `(.L_x_6) ;  /* 0x000000a000007945 */ /* 0x000fe80003800200 */
        /* <DEDUP_REMOVED lines=9> */
.L_x_7:
[----:B------:R-:W-:Y:S05]  /*03f0*/  BSYNC.RECONVERGENT B0 ;  /* 0x0000000000007941 */ /* 0x000fea0003800200 */
.L_x_6:
[----:B------:R-:W3:Y:S01]  /*0400*/  LDCU.64 UR6, c[0x0][0x888] ;  /* 0x00011100ff0677ac */ /* 0x000ee20008000a00 */
[----:B------:R-:W-:Y:S02]  /*0410*/  UISETP.EQ.U32.AND UP1, UPT, UR8, URZ, UPT ;  /* 0x000000ff0800728c */ /* 0x000fe4000bf22070 */
[----:B------:R-:W-:Y:S02]  /*0420*/  UPLOP3.LUT UP5, UPT, UPT, UPT, UPT, 0x40, 0x4 ;  /* 0x000000000004789c */ /* 0x000fe40003fae870 */
[----:B---3--:R-:W-:-:S04]  /*0430*/  UISETP.NE.U32.AND UP0, UPT, UR6, URZ, UPT ;  /* 0x000000ff0600728c */ /* 0x008fc8000bf05070 */
[----:B------:R-:W-:-:S04]  /*0440*/  UISETP.NE.AND.EX UP0, UPT, UR7, URZ, UPT, UP0 ;  /* 0x000000ff0700728c */ /* 0x000fc8000bf05300 */
[----:B------:R-:W-:-:S04]  /*0450*/  UISETP.EQ.OR.EX UP3, UPT, UR9, URZ, !UP0, UP1 ;  /* 0x000000ff0900728c */ /* 0x000fc8000c762710 */
[----:B------:R-:W-:-:S05]  /*0460*/  UP2UR UR44, UPR, URZ, 0x8 ;  /* 0x00000008ff2c7883 */ /* 0x000fca0008000000 */
[----:B------:R-:W-:Y:S07]  /*0470*/  BRA.U !UP3, `(.L_x_8) ;  /* 0x000000010b147547 */ /* 0x000fee000b800000 */
[----:B------:R-:W-:Y:S01]  /*0480*/  PLOP3.LUT P2, PT, PT, PT, UP2, 0x80, 0x8 ;  /* 0x000000000008781c */ /* 0x000fe20003f4f028 */
[----:B------:R-:W-:-:S12]  /*0490*/  UPLOP3.LUT UP5, UPT, UPT, UPT, UP0, 0x40, 0x4 ;  /* 0x000000000004789c */ /* 0x000fd80003fae800 */
[----:B-----5:R-:W-:-:S13]  /*04a0*/  @!P2 FSETP.EQ.AND P1, PT, R63, RZ, PT ;  /* 0x000000ff3f00a20b */ /* 0x020fda0003f22000 */
[----:B------:R-:W-:Y:S01]  /*04b0*/  @!P2 VOTEU.ANY UP1, P1 ;  /* 0x0000000000ffa886 */ /* 0x000fe20000820100 */
[----:B------:R-:W-:-:S11]  /*04c0*/  @!UP2 UPLOP3.LUT UP5, UPT, UPT, UPT, UP1, 0x80, 0x8 ;  /* 0x000000000008a89c */ /* 0x000fd60003faf010 */
.L_x_8:
[----:B------:R-:W3:Y:S01]  /*04d0*/  SHFL.IDX PT, R0, R113, RZ, 0x1f ;  /* 0x00001fff71007589 */ /* 0x000ee200000e0000 */
[----:B------:R-:W-:-:S04]  /*04e0*/  UISETP.NE.AND UP1, UPT, UR10, 0x2, UPT ;  /* 0x000000020a00788c */ /* 0x000fc8000bf25270 */
[----:B------:R-:W-:Y:S02]  /*04f0*/  UISETP.EQ.AND UP2, UPT, UR5, URZ, !UP1 ;  /* 0x000000ff0500728c */ /* 0x000fe4000cf42270 */
[----:B------:R-:W-:-:S04]  /*0500*/  USEL UR6, URZ, 0x1, UP1 ;  /* 0x00000001ff067887 */ /* 0x000fc80008800000 */
[----:B------:R-:W-:Y:S02]  /*0510*/  PLOP3.LUT P5, PT, P0, PT, UP2, 0x80, 0x8 ;  /* 0x000000000008781c */ /* 0x000fe400007af028 */
[----:B---3--:R-:W-:-:S13]  /*0520*/  ISETP.NE.AND P1, PT, R0, RZ, PT ;  /* 0x000000ff0000720c */ /* 0x008fda0003f25270 */
[----:B------:R-:W-:Y:S05]  /*0530*/  @P1 BRA `(.L_x_9) ;  /* 0x0000000000b01947 */ /* 0x000fea0003800000 */
[----:B------:R-:W-:Y:S01]  /*0540*/  ELECT P1, URZ, PT ;  /* 0x0000000000ff782f */ /* 0x000fe20003820000 */
[----:B------:R-:W-:-:S12]  /*0550*/  BSSY.RECONVERGENT B0, `(.L_x_9) ;  /* 0x000002a000007945 */ /* 0x000fd80003800200 */
[----:B------:R-:W-:Y:S05]  /*0560*/  @!P1 BRA `(.L_x_10) ;  /* 0x0000000000a09947 */ /* 0x000fea0003800000 */
[----:B------:R-:W-:Y:S01]  /*0570*/  UMOV UR8, 0x400 ;  /* 0x0000040000087882 */ /* 0x000fe20000000000 */
[----:B------:R-:W-:Y:S01]  /*0580*/  UMOV UR7, 0x1 ;  /* 0x0000000100077882 */ /* 0x000fe20000000000 */
[----:B------:R-:W-:Y:S02]  /*0590*/  ULEA UR8, UR37, UR8, 0x18 ;  /* 0x0000000825087291 */ /* 0x000fe4000f8ec0ff */
[----:B------:R-:W-:-:S04]  /*05a0*/  UIADD3 UR12, UPT, UPT, -UR7, 0x100000, URZ ;  /* 0x00100000070c7890 */ /* 0x000fc8000fffe1ff */
[----:B------:R-:W-:Y:S02]  /*05b0*/  USHF.L.U32 UR13, UR12, 0xb, URZ ;  /* 0x0000000b0c0d7899 */ /* 0x000fe400080006ff */
[----:B------:R-:W-:Y:S01]  /*05c0*/  USHF.L.U32 UR12, UR12, 0x1, URZ ;  /* 0x000000010c0c7899 */ /* 0x000fe200080006ff */
[----:B------:R-:W3:Y:S11]  /*05d0*/  FENCE.VIEW.ASYNC.S ;  /* 0x00000000000073c6 */ /* 0x000ef60000000000 */
[----:B---3--:R3:W4:Y:S01]  /*05e0*/  SYNCS.EXCH.64 URZ, [UR8], UR12 ;  /* 0x0000000c08ff75b2 */ /* 0x0087220008000100 */
[----:B------:R3:W1:Y:S01]  /*05f0*/  SYNCS.EXCH.64 URZ, [UR8+0x80], UR12 ;  /* 0x0000800c08ff75b2 */ /* 0x0006620008000100 */
        /* <DEDUP_REMOVED lines=29> */
[----:B------:R3:W1:Y:S02]  /*07d0*/  SYNCS.EXCH.64 URZ, [UR8+0xf8], UR12 ;  /* 0x0000f80c08ff75b2 */ /* 0x0006640008000100 */
[----:B---34-:R-:W-:Y:S01]  /*07e0*/  NOP ;  /* 0x0000000000007918 */ /* 0x018fe20000000000 */
.L_x_10:
[----:B------:R-:W-:Y:S05]  /*07f0*/  BSYNC.RECONVERGENT B0 ;  /* 0x0000000000007941 */ /* 0x000fea0003800200 */
.L_x_9:
[----:B------:R-:W3:Y:S01]  /*0800*/  SHFL.IDX PT, R0, R113, RZ, 0x1f ;  /* 0x00001fff71007589 */ /* 0x000ee200000e0000 */
[----:B------:R-:W-:Y:S01]  /*0810*/  NOP ;  /* 0x0000000000007918 */ /* 0x000fe20000000000 */
[----:B---3--:R-:W-:-:S13]  /*0820*/  ISETP.NE.AND P1, PT, R0, 0x1, PT ;  /* 0x000000010000780c */ /* 0x008fda0003f25270 */
[----:B------:R-:W-:Y:S05]  /*0830*/  @P1 BRA `(.L_x_11) ;  /* 0x0000000000541947 */ /* 0x000fea0003800000 */
[----:B------:R-:W-:Y:S01]  /*0840*/  UMOV UR9, 0x400 ;  /* 0x0000040000097882 */ /* 0x000fe20000000000 */
[----:B------:R-:W-:Y:S01]  /*0850*/  UMOV UR8, 0x20 ;  /* 0x0000002000087882 */ /* 0x000fe20000000000 */
[----:B------:R-:W-:Y:S01]  /*0860*/  UMOV UR7, 0x80 ;  /* 0x0000008000077882 */ /* 0x000fe20000000000 */
[----:B------:R-:W-:Y:S02]  /*0870*/  ULEA UR9, UR37, UR9, 0x18 ;  /* 0x0000000925097291 */ /* 0x000fe4000f8ec0ff */
[----:B------:R-:W-:-:S04]  /*0880*/  UIADD3 UR12, UPT, UPT, -UR8, 0x100000, URZ ;  /* 0x00100000080c7890 */ /* 0x000fc8000fffe1ff */
[----:B------:R-:W-:Y:S02]  /*0890*/  USHF.L.U32 UR13, UR12, 0xb, URZ ;  /* 0x0000000b0c0d7899 */ /* 0x000fe400080006ff */
[----:B------:R-:W-:Y:S02]  /*08a0*/  USHF.L.U32 UR12, UR12, 0x1, URZ ;  /* 0x000000010c0c7899 */ /* 0x000fe400080006ff */
[----:B------:R-:W-:-:S04]  /*08b0*/  UIADD3 UR14, UPT, UPT, -UR7, 0x100000, URZ ;  /* 0x00100000070e7890 */ /* 0x000fc8000fffe1ff */
[----:B------:R-:W-:Y:S02]  /*08c0*/  USHF.L.U32 UR15, UR14, 0xb, URZ ;  /* 0x0000000b0e0f7899 */ /* 0x000fe400080006ff */
[----:B------:R-:W-:Y:S01]  /*08d0*/  USHF.L.U32 UR14, UR14, 0x1, URZ ;  /* 0x000000010e0e7899 */ /* 0x000fe200080006ff */
[----:B------:R-:W-:Y:S01]  /*08e0*/  ELECT P1, URZ, PT ;  /* 0x0000000000ff782f */ /* 0x000fe20003820000 */
[----:B------:R-:W3:Y:S02]  /*08f0*/  FENCE.VIEW.ASYNC.S ;  /* 0x00000000000073c6 */ /* 0x000ee40000000000 */
[----:B---3--:R3:W4:Y:S08]  /*0900*/  SYNCS.EXCH.64 URZ, [UR9+0x100], UR12 ;  /* 0x0001000c09ff75b2 */ /* 0x0087300008000100 */
[----:B------:R3:W1:Y:S01]  /*0910*/  SYNCS.EXCH.64 URZ, [UR9+0x120], UR14 ;  /* 0x0001200e09ff75b2 */ /* 0x0006620008000100 */
[----:B------:R3:W1:Y:S01]  /*0920*/  SYNCS.EXCH.64 URZ, [UR9+0x108], UR12 ;  /* 0x0001080c09ff75b2 */ /* 0x0006620008000100 */
[----:B------:R3:W1:Y:S01]  /*0930*/  SYNCS.EXCH.64 URZ, [UR9+0x128], UR14 ;  /* 0x0001280e09ff75b2 */ /* 0x0006620008000100 */
[----:B------:R3:W1:Y:S01]  /*0940*/  SYNCS.EXCH.64 URZ, [UR9+0x110], UR12 ;  /* 0x0001100c09ff75b2 */ /* 0x0006620008000100 */
[----:B------:R3:W1:Y:S01]  /*0950*/  SYNCS.EXCH.64 URZ, [UR9+0x130], UR14 ;  /* 0x0001300e09ff75b2 */ /* 0x0006620008000100 */
[----:B------:R3:W1:Y:S01]  /*0960*/  SYNCS.EXCH.64 URZ, [UR9+0x118], UR12 ;  /* 0x0001180c09ff75b2 */ /* 0x0006620008000100 */
[----:B------:R3:W1:Y:S01]  /*0970*/  SYNCS.EXCH.64 URZ, [UR9+0x138], UR14 ;  /* 0x0001380e09ff75b2 */ /* 0x0006620008000100 */
[----:B------:R-:W-:Y:S01]  /*0980*/  NOP ;  /* 0x0000000000007918 */ /* 0x000fe20000000000 */
.L_x_11:
[----:B------:R-:W2:Y:S01]  /*0990*/  SHFL.IDX PT, R0, R113, RZ, 0x1f ;  /* 0x00001fff71007589 */ /* 0x000ea200000e0000 */
[----:B------:R-:W-:Y:S01]  /*09a0*/  NOP ;  /* 0x0000000000007918 */ /* 0x000fe20000000000 */
[----:B--2---:R-:W-:-:S13]  /*09b0*/  ISETP.NE.AND P1, PT, R0, 0x3, PT ;  /* 0x000000030000780c */ /* 0x004fda0003f25270 */
[----:B------:R-:W-:Y:S05]  /*09c0*/  @P1 BRA `(.L_x_12) ;  /* 0x00000000002c1947 */ /* 0x000fea0003800000 */
[----:B------:R-:W-:Y:S01]  /*09d0*/  UMOV UR8, 0x400 ;  /* 0x0000040000087882 */ /* 0x000fe20000000000 */
[----:B------:R-:W-:Y:S01]  /*09e0*/  UMOV UR7, 0x20 ;  /* 0x0000002000077882 */ /* 0x000fe20000000000 */
[----:B------:R-:W-:Y:S02]  /*09f0*/  ULEA UR8, UR37, UR8, 0x18 ;  /* 0x0000000825087291 */ /* 0x000fe4000f8ec0ff */
[----:B---3--:R-:W-:-:S04]  /*0a00*/  UIADD3 UR12, UPT, UPT, -UR7, 0x100000, URZ ;  /* 0x00100000070c7890 */ /* 0x008fc8000fffe1ff */
[----:B------:R-:W-:Y:S02]  /*0a10*/  USHF.L.U32 UR13, UR12, 0xb, URZ ;  /* 0x0000000b0c0d7899 */ /* 0x000fe400080006ff */
[----:B------:R-:W-:Y:S01]  /*0a20*/  USHF.L.U32 UR12, UR12, 0x1, URZ ;  /* 0x000000010c0c7899 */ /* 0x000fe200080006ff */
[----:B------:R-:W-:Y:S01]  /*0a30*/  ELECT P1, URZ, PT ;  /* 0x0000000000ff782f */ /* 0x000fe20003820000 */
[----:B------:R-:W2:Y:S10]  /*0a40*/  FENCE.VIEW.ASYNC.S ;  /* 0x00000000000073c6 */ /* 0x000eb40000000000 */
[----:B--2---:R2:W3:Y:S01]  /*0a50*/  SYNCS.EXCH.64 URZ, [UR8+0x140], UR12 ;  /* 0x0001400c08ff75b2 */ /* 0x0044e20008000100 */
[----:B------:R2:W1:Y:S01]  /*0a60*/  SYNCS.EXCH.64 URZ, [UR8+0x148], UR12 ;  /* 0x0001480c08ff75b2 */ /* 0x0004620008000100 */
[----:B------:R-:W-:Y:S01]  /*0a70*/  NOP ;  /* 0x0000000000007918 */ /* 0x000fe20000000000 */
.L_x_12:
[----:B------:R-:W4:Y:S01]  /*0a80*/  SHFL.IDX PT, R0, R113, RZ, 0x1f ;  /* 0x00001fff71007589 */ /* 0x000f2200000e0000 */
[----:B------:R-:W-:Y:S01]  /*0a90*/  NOP ;  /* 0x0000000000007918 */ /* 0x000fe20000000000 */
[----:B----4-:R-:W-:-:S13]  /*0aa0*/  ISETP.NE.AND P1, PT, R0, 0x4, PT ;  /* 0x000000040000780c */ /* 0x010fda0003f25270 */
[----:B------:R-:W-:Y:S05]  /*0ab0*/  @P1 BRA `(.L_x_13) ;  /* 0x0000000000481947 */ /* 0x000fea0003800000 */
[----:B---3--:R-:W-:Y:S01]  /*0ac0*/  UMOV UR9, 0x1a0 ;  /* 0x000001a000097882 */ /* 0x008fe20000000000 */
[----:B--2---:R-:W-:Y:S01]  /*0ad0*/  UMOV UR8, 0x400 ;  /* 0x0000040000087882 */ /* 0x004fe20000000000 */
[----:B------:R-:W-:Y:S01]  /*0ae0*/  USEL UR9, UR9, 0x1e0, UP5 ;  /* 0x000001e009097887 */ /* 0x000fe2000a800000 */
        /* <DEDUP_REMOVED lines=9> */
[----:B------:R-:W2:Y:S02]  /*0b80*/  FENCE.VIEW.ASYNC.S ;  /* 0x00000000000073c6 */ /* 0x000ea40000000000 */
[----:B--2---:R4:W2:Y:S08]  /*0b90*/  SYNCS.EXCH.64 URZ, [UR8+0x150], UR12 ;  /* 0x0001500c08ff75b2 */ /* 0x0048b00008000100 */
[----:B------:R4:W3:Y:S01]  /*0ba0*/  SYNCS.EXCH.64 URZ, [UR8+0x160], UR14 ;  /* 0x0001600e08ff75b2 */ /* 0x0008e20008000100 */
[----:B------:R4:W1:Y:S01]  /*0bb0*/  SYNCS.EXCH.64 URZ, [UR8+0x158], UR12 ;  /* 0x0001580c08ff75b2 */ /* 0x0008620008000100 */
[----:B------:R4:W1:Y:S02]  /*0bc0*/  SYNCS.EXCH.64 URZ, [UR8+0x168], UR14 ;  /* 0x0001680e08ff75b2 */ /* 0x0008640008000100 */
[----:B----4-:R-:W-:Y:S01]  /*0bd0*/  NOP ;  /* 0x0000000000007918 */ /* 0x010fe20000000000 */
.L_x_13:
[----:B------:R-:W4:Y:S01]  /*0be0*/  SHFL.IDX PT, R0, R113, RZ, 0x1f ;  /* 0x00001fff71007589 */ /* 0x000f2200000e0000 */
[----:B------:R-:W-:Y:S01]  /*0bf0*/  NOP ;  /* 0x0000000000007918 */ /* 0x000fe20000000000 */
[----:B----4-:R-:W-:-:S13]  /*0c00*/  ISETP.NE.AND P1, PT, R0, 0x5, PT ;  /* 0x000000050000780c */ /* 0x010fda0003f25270 */
[----:B------:R-:W-:Y:S05]  /*0c10*/  @P1 BRA `(.L_x_14) ;  /* 0x0000000000541947 */ /* 0x000fea0003800000 */
[----:B---3--:R-:W-:Y:S01]  /*0c20*/  UMOV UR9, 0x400 ;  /* 0x0000040000097882 */ /* 0x008fe20000000000 */
[----:B--2---:R-:W-:Y:S01]  /*0c30*/  UMOV UR8, 0x1 ;  /* 0x0000000100087882 */ /* 0x004fe20000000000 */
        /* <DEDUP_REMOVED lines=13> */
[----:B------:R4:W1:Y:S01]  /*0d10*/  SYNCS.EXCH.64 URZ, [UR9+0x198], UR14 ;  /* 0x0001980e09ff75b2 */ /* 0x0008620008000100 */
[----:B------:R4:W1:Y:S01]  /*0d20*/  SYNCS.EXCH.64 URZ, [UR9+0x180], UR12 ;  /* 0x0001800c09ff75b2 */ /* 0x0008620008000100 */
[----:B------:R4:W1:Y:S01]  /*0d30*/  SYNCS.EXCH.64 URZ, [UR9+0x1a0], UR14 ;  /* 0x0001a00e09ff75b2 */ /* 0x0008620008000100 */
[----:B------:R4:W1:Y:S01]  /*0d40*/  SYNCS.EXCH.64 URZ, [UR9+0x188], UR12 ;  /* 0x0001880c09ff75b2 */ /* 0x0008620008000100 */
[----:B------:R4:W1:Y:S02]  /*0d50*/  SYNCS.EXCH.64 URZ, [UR9+0x1a8], UR14 ;  /* 0x0001a80e09ff75b2 */ /* 0x0008640008000100 */
[----:B----4-:R-:W-:Y:S01]  /*0d60*/  NOP ;  /* 0x0000000000007918 */ /* 0x010fe20000000000 */
.L_x_14:
[----:B------:R-:W4:Y:S01]  /*0d70*/  SHFL.IDX PT, R0, R113, RZ, 0x1f ;  /* 0x00001fff71007589 */ /* 0x000f2200000e0000 */
[----:B------:R-:W-:Y:S01]  /*0d80*/  ISETP.NE.OR P0, PT, RZ, UR10, !P0 ;  /* 0x0000000aff007c0c */ /* 0x000fe2000c705670 */
[----:B------:R-:W-:Y:S01]  /*0d90*/  NOP ;  /* 0x0000000000007918 */ /* 0x000fe20000000000 */
[----:B----4-:R-:W-:-:S13]  /*0da0*/  ISETP.NE.AND P1, PT, R0, 0x3, PT ;  /* 0x000000030000780c */ /* 0x010fda0003f25270 */
[----:B------:R-:W-:Y:S05]  /*0db0*/  @P1 BRA `(.L_x_15) ;  /* 0x0000000000341947 */ /* 0x000fea0003800000 */
[----:B--2---:R-:W-:Y:S01]  /*0dc0*/  UMOV UR8, 0x400 ;  /* 0x0000040000087882 */ /* 0x004fe20000000000 */
[----:B------:R-:W-:Y:S01]  /*0dd0*/  UMOV UR7, 0x20 ;  /* 0x0000002000077882 */ /* 0x000fe20000000000 */
[----:B------:R-:W-:Y:S02]  /*0de0*/  ULEA UR8, UR37, UR8, 0x18 ;  /* 0x0000000825087291 */ /* 0x000fe4000f8ec0ff */
[----:B---3--:R-:W-:-:S04]  /*0df0*/  UIADD3 UR12, UPT, UPT, -UR7, 0x100000, URZ ;  /* 0x00100000070c7890 */ /* 0x008fc8000fffe1ff */
[----:B------:R-:W-:Y:S02]  /*0e00*/  USHF.L.U32 UR13, UR12, 0xb, URZ ;  /* 0x0000000b0c0d7899 */ /* 0x000fe400080006ff */
[----:B------:R-:W-:Y:S01]  /*0e10*/  USHF.L.U32 UR12, UR12, 0x1, URZ ;  /* 0x000000010c0c7899 */ /* 0x000fe200080006ff */
[----:B------:R-:W-:Y:S01]  /*0e20*/  ELECT P1, URZ, PT ;  /* 0x0000000000ff782f */ /* 0x000fe20003820000 */
[----:B------:R-:W2:Y:S10]  /*0e30*/  FENCE.VIEW.ASYNC.S ;  /* 0x00000000000073c6 */ /* 0x000eb40000000000 */
[----:B--2---:R4:W2:Y:S01]  /*0e40*/  SYNCS.EXCH.64 URZ, [UR8+0x1b0], UR12 ;  /* 0x0001b00c08ff75b2 */ /* 0x0048a20008000100 */
[----:B------:R4:W3:Y:S01]  /*0e50*/  SYNCS.EXCH.64 URZ, [UR8+0x1c0], UR12 ;  /* 0x0001c00c08ff75b2 */ /* 0x0008e20008000100 */
[----:B------:R4:W1:Y:S01]  /*0e60*/  SYNCS.EXCH.64 URZ, [UR8+0x1b8], UR12 ;  /* 0x0001b80c08ff75b2 */ /* 0x0008620008000100 */
[----:B------:R4:W1:Y:S02]  /*0e70*/  SYNCS.EXCH.64 URZ, [UR8+0x1c8], UR12 ;  /* 0x0001c80c08ff75b2 */ /* 0x0008640008000100 */
[----:B----4-:R-:W-:Y:S01]  /*0e80*/  NOP ;  /* 0x0000000000007918 */ /* 0x010fe20000000000 */
.L_x_15:
[----:B------:R-:W-:Y:S01]  /*0e90*/  VOTEU.ALL UP1, P0 ;  /* 0x0000000000ff7886 */ /* 0x000fe20000020000 */
[----:B--2---:R-:W2:Y:S01]  /*0ea0*/  LDCU UR8, c[0x0][0x36c] ;  /* 0x00006d80ff0877ac */ /* 0x004ea20008000800 */
[----:B------:R-:W-:Y:S01]  /*0eb0*/  NOP ;  /* 0x0000000000007918 */ /* 0x000fe20000000000 */
[----:B------:R-:W-:Y:S01]  /*0ec0*/  LOP3.LUT R10, R112, 0x1f, RZ, 0xc0, !PT ;  /* 0x0000001f700a7812 */ /* 0x000fe200078ec0ff */
[----:B---3--:R-:W-:Y:S01]  /*0ed0*/  UMOV UR12, 0x20 ;  /* 0x00000020000c7882 */ /* 0x008fe20000000000 */
[----:B------:R-:W-:Y:S01]  /*0ee0*/  @!UP1 UMOV UR7, 0x400 ;  /* 0x0000040000079882 */ /* 0x000fe20000000000 */
[----:B------:R-:W-:-:S04]  /*0ef0*/  @!UP1 UIADD3 UR12, UPT, UPT, -UR12, 0x100000, URZ ;  /* 0x001000000c0c9890 */ /* 0x000fc8000fffe1ff */
[----:B------:R-:W-:Y:S02]  /*0f00*/  @!UP1 USHF.L.U32 UR13, UR12, 0xb, URZ ;  /* 0x0000000b0c0d9899 */ /* 0x000fe400080006ff */
[----:B------:R-:W-:Y:S02]  /*0f10*/  @!UP1 USHF.L.U32 UR12, UR12, 0x1, URZ ;  /* 0x000000010c0c9899 */ /* 0x000fe400080006ff */
[----:B------:R-:W-:Y:S01]  /*0f20*/  @!UP1 ULEA UR7, UR37, UR7, 0x18 ;  /* 0x0000000725079291 */ /* 0x000fe2000f8ec0ff */
[----:B------:R-:W-:Y:S01]  /*0f30*/  VOTEU.ALL UP1, P0 ;  /* 0x0000000000ff7886 */ /* 0x000fe20000020000 */
[----:B------:R-:W-:Y:S01]  /*0f40*/  UISETP.NE.AND UP4, UPT, UR10, URZ, UPT ;  /* 0x000000ff0a00728c */ /* 0x000fe2000bf85270 */
[----:B------:R-:W3:Y:S09]  /*0f50*/  FENCE.VIEW.ASYNC.S ;  /* 0x00000000000073c6 */ /* 0x000ef20000000000 */
[----:B---3--:R3:W4:Y:S01]  /*0f60*/  @!UP1 SYNCS.EXCH.64 URZ, [UR7+0x1d0], UR12 ;  /* 0x0001d00c07ff95b2 */ /* 0x0087220008000100 */
[----:B--2---:R-:W-:-:S09]  /*0f70*/  UISETP.EQ.U32.AND UP1, UPT, UR8, 0x1, UPT ;  /* 0x000000010800788c */ /* 0x004fd2000bf22070 */
[----:B------:R-:W-:Y:S05]  /*0f80*/  BRA.U !UP1, `(.L_x_16) ;  /* 0x0000000109087547 */ /* 0x000fea000b800000 */
[----:B-1--4-:R-:W-:Y:S01]  /*0f90*/  UCGABAR_ARV ;  /* 0x00000000000079c7 */ /* 0x012fe20008000000 */
[----:B------:R-:W-:Y:S05]  /*0fa0*/  BRA `(.L_x_17) ;  /* 0x0000000000047947 */ /* 0x000fea0003800000 */
.L_x_16:
[----:B-1--4-:R-:W-:Y:S01]  /*0fb0*/  NOP ;  /* 0x0000000000007918 */ /* 0x012fe20000000000 */
.L_x_17:
[----:B------:R-:W1:Y:S01]  /*0fc0*/  S2R R22, SR_CTAID.Y ;  /* 0x0000000000167919 */ /* 0x000e620000002600 */
[----:B------:R-:W-:-:S05]  /*0fd0*/  CS2R.32 R92, SR_CgaSize ;  /* 0x00000000005c7805 */ /* 0x000fca0000008a00 */
[----:B------:R-:W-:-:S05]  /*0fe0*/  IMAD R92, R92, -0xa0, RZ ;  /* 0xffffff605c5c7824 */ /* 0x000fca00078e02ff */
[----:B---3--:R-:W-:-:S14]  /*0ff0*/  R2UR UR7, R92 ;  /* 0x000000005c0772ca */ /* 0x008fdc00000e0000 */
[----:B------:R-:W2:Y:S01]  /*1000*/  LDCU UR7, c[0x0][UR7+0x2b4] ;  /* 0x00005680070777ac */ /* 0x000ea20008000800 */
[----:B------:R-:W-:-:S05]  /*1010*/  CS2R.32 R0, SR_CgaSize ;  /* 0x0000000000007805 */ /* 0x000fca0000008a00 */
[----:B------:R-:W-:-:S06]  /*1020*/  IMAD R0, R0, -0xa0, RZ ;  /* 0xffffff6000007824 */ /* 0x000fcc00078e02ff */
[----:B------:R-:W3:Y:S01]  /*1030*/  LDC R0, c[0x0][R0+0x2a4] ;  /* 0x0000a90000007b82 */ /* 0x000ee20000000800 */
[----:B------:R-:W-:Y:S01]  /*1040*/  PRMT R8, RZ, 0x7610, R8 ;  /* 0x00007610ff087816 */ /* 0x000fe20000000008 */
[----:B------:R-:W4:Y:S01]  /*1050*/  S2R R9, SR_CTAID.X ;  /* 0x0000000000097919 */ /* 0x000f220000002500 */
[----:B------:R-:W-:-:S05]  /*1060*/  CS2R.32 R92, SR_CgaSize ;  /* 0x00000000005c7805 */ /* 0x000fca0000008a00 */
[----:B------:R-:W-:-:S05]  /*1070*/  IMAD R92, R92, -0xa0, RZ ;  /* 0xffffff605c5c7824 */ /* 0x000fca00078e02ff */
[----:B------:R-:W-:-:S14]  /*1080*/  R2UR UR8, R92 ;  /* 0x000000005c0872ca */ /* 0x000fdc00000e0000 */
[----:B------:R-:W3:Y:S01]  /*1090*/  LDCU UR8, c[0x0][UR8+0x2b0] ;  /* 0x00005600080877ac */ /* 0x000ee20008000800 */
[----:B------:R-:W-:Y:S01]  /*10a0*/  UISETP.NE.AND UP2, UPT, UR10, 0x2, UPT ;  /* 0x000000020a00788c */ /* 0x000fe2000bf45270 */
[----:B------:R-:W2:Y:S01]  /*10b0*/  LDC R11, c[0x0][0xb24] ;  /* 0x0002c900ff0b7b82 */ /* 0x000ea20000000800 */
[----:B------:R-:W-:-:S05]  /*10c0*/  CS2R.32 R2, SR_CgaSize ;  /* 0x0000000000027805 */ /* 0x000fca0000008a00 */
[----:B------:R-:W-:-:S06]  /*10d0*/  IMAD R2, R2, -0xa0, RZ ;  /* 0xffffff6002027824 */ /* 0x000fcc00078e02ff */
[----:B------:R-:W3:Y:S08]  /*10e0*/  LDC R2, c[0x0][R2+0x2a0] ;  /* 0x0000a80002027b82 */ /* 0x000ef00000000800 */
[----:B------:R-:W3:Y:S01]  /*10f0*/  LDC R36, c[0x0][0xb24] ;  /* 0x0002c900ff247b82 */ /* 0x000ee20000000800 */
[----:B-1----:R-:W-:-:S07]  /*1100*/  I2FP.F32.U32 R83, R22 ;  /* 0x0000001600537245 */ /* 0x002fce0000201000 */
[----:B------:R-:W1:Y:S01]  /*1110*/  S2UR UR36, SR_CTAID.Z ;  /* 0x00000000002479c3 */ /* 0x000e620000002700 */
[----:B--2---:R-:W-:Y:S01]  /*1120*/  ISETP.GE.AND P0, PT, R11, 0x1, PT ;  /* 0x000000010b00780c */ /* 0x004fe20003f06270 */
[----:B----4-:R-:W-:Y:S01]  /*1130*/  IMAD.MOV.U32 R23, RZ, RZ, R9 ;  /* 0x000000ffff177224 */ /* 0x010fe200078e0009 */
[----:B------:R-:W-:Y:S01]  /*1140*/  I2FP.F32.U32 R92, R9 ;  /* 0x00000009005c7245 */ /* 0x000fe20000201000 */
[----:B------:R-:W-:Y:S01]  /*1150*/  FMUL R83, R83, UR7 ;  /* 0x0000000753537c20 */ /* 0x000fe20008400000 */
[----:B------:R-:W2:Y:S03]  /*1160*/  LDCU UR7, c[0x0][0xb30] ;  /* 0x00016600ff0777ac */ /* 0x000ea60008000800 */
[----:B---3--:R-:W-:Y:S02]  /*1170*/  FMUL R92, R92, UR8 ;  /* 0x000000085c5c7c20 */ /* 0x008fe40008400000 */
[----:B------:R-:W3:Y:S08]  /*1180*/  F2I.U32.TRUNC.NTZ R83, R83 ;  /* 0x0000005300537305 */ /* 0x000ef0000020f000 */
[----:B------:R-:W4:Y:S01]  /*1190*/  F2I.U32.TRUNC.NTZ R92, R92 ;  /* 0x0000005c005c7305 */ /* 0x000f22000020f000 */
[----:B--2---:R-:W-:Y:S01]  /*11a0*/  UISETP.NE.AND UP3, UPT, UR7, 0x1, UPT ;  /* 0x000000010700788c */ /* 0x004fe2000bf65270 */
[----:B---3--:R-:W-:-:S05]  /*11b0*/  IADD3 R83, PT, PT, -R83, RZ, RZ ;  /* 0x000000ff53537210 */ /* 0x008fca0007ffe1ff */
[----:B------:R-:W-:Y:S01]  /*11c0*/  IMAD R83, R0, R83, R22 ;  /* 0x0000005300537224 */ /* 0x000fe200078e0216 */
[----:B------:R-:W-:Y:S01]  /*11d0*/  PRMT R0, RZ, 0x7610, R0 ;  /* 0x00007610ff007816 */ /* 0x000fe20000000000 */
[----:B----4-:R-:W-:-:S04]  /*11e0*/  IMAD.MOV R92, RZ, RZ, -R92 ;  /* 0x000000ffff5c7224 */ /* 0x010fc800078e0a5c */
[----:B------:R-:W-:Y:S01]  /*11f0*/  IMAD R92, R2, R92, R9 ;  /* 0x0000005c025c7224 */ /* 0x000fe200078e0209 */
[----:B-1----:R-:W-:Y:S06]  /*1200*/  BRA.U UP4, `(.L_x_18) ;  /* 0x0000000104247547 */ /* 0x002fec000b800000 */
[----:B------:R-:W-:Y:S01]  /*1210*/  ISETP.NE.AND P1, PT, R83, RZ, PT ;  /* 0x000000ff5300720c */ /* 0x000fe20003f25270 */
[----:B------:R-:W-:Y:S01]  /*1220*/  IMAD.MOV.U32 R0, RZ, RZ, 0x3 ;  /* 0x00000003ff007424 */ /* 0x000fe200078e00ff */
[C---:B------:R-:W-:Y:S02]  /*1230*/  LOP3.LUT R2, R92.reuse, 0xfffffffe, RZ, 0xc0, !PT ;  /* 0xfffffffe5c027812 */ /* 0x040fe400078ec0ff */
[----:B------:R-:W-:Y:S02]  /*1240*/  ISETP.LT.U32.OR P1, PT, R92, 0x2, !P1 ;  /* 0x000000025c00780c */ /* 0x000fe40004f21470 */
[----:B------:R-:W-:Y:S02]  /*1250*/  SHF.L.U32 R0, R0, R2, RZ ;  /* 0x0000000200007219 */ /* 0x000fe400000006ff */
[----:B------:R-:W-:Y:S02]  /*1260*/  SEL R4, RZ, 0x1, !P1 ;  /* 0x00000001ff047807 */ /* 0x000fe40004800000 */
[----:B------:R-:W-:-:S05]  /*1270*/  SEL R3, RZ, 0x2, !P1 ;  /* 0x00000002ff037807 */ /* 0x000fca0004800000 */
[----:B------:R-:W-:-:S05]  /*1280*/  IMAD.IADD R3, R4, 0x1, R3 ;  /* 0x0000000104037824 */ /* 0x000fca00078e0203 */
[----:B------:R-:W-:Y:S02]  /*1290*/  PRMT R8, R3, 0x7610, R8 ;  /* 0x0000761003087816 */ /* 0x000fe40000000008 */
.L_x_18:
[----:B------:R-:W-:Y:S05]  /*12a0*/  @!P0 BRA `(.L_x_19) ;  /* 0x0000000000b88947 */ /* 0x000fea0003800000 */
[----:B------:R-:W1:Y:S01]  /*12b0*/  LDC.64 R4, c[0x0][0xb18] ;  /* 0x0002c600ff047b82 */ /* 0x000e620000000a00 */
[----:B------:R-:W-:-:S07]  /*12c0*/  ISETP.NE.AND P0, PT, R11, 0x1, PT ;  /* 0x000000010b00780c */ /* 0x000fce0003f05270 */
[----:B------:R-:W2:Y:S08]  /*12d0*/  LDC R23, c[0x0][0xb0c] ;  /* 0x0002c300ff177b82 */ /* 0x000eb00000000800 */
[----:B------:R-:W3:Y:S08]  /*12e0*/  LDC R14, c[0x0][0x370] ;  /* 0x0000dc00ff0e7b82 */ /* 0x000ef00000000800 */
[----:B------:R-:W4:Y:S01]  /*12f0*/  LDC R13, c[0x0][0x374] ;  /* 0x0000dd00ff0d7b82 */ /* 0x000f220000000800 */
[----:B-1----:R-:W-:-:S07]  /*1300*/  ISETP.NE.AND P1, PT, R4, 0x1, PT ;  /* 0x000000010400780c */ /* 0x002fce0003f25270 */
[----:B------:R-:W3:Y:S01]  /*1310*/  LDC.64 R6, c[0x0][0xb10] ;  /* 0x0002c400ff067b82 */ /* 0x000ee20000000a00 */
[----:B--2---:R-:W-:-:S07]  /*1320*/  ISETP.NE.AND P2, PT, R23, 0x1, PT ;  /* 0x000000011700780c */ /* 0x004fce0003f45270 */
[----:B------:R-:W1:Y:S08]  /*1330*/  LDC R12, c[0x0][0xb20] ;  /* 0x0002c800ff0c7b82 */ /* 0x000e700000000800 */
[----:B------:R-:W2:Y:S01]  /*1340*/  LDC.64 R2, c[0x0][0xb28] ;  /* 0x0002ca00ff027b82 */ /* 0x000ea20000000a00 */
[----:B----4-:R-:W-:-:S04]  /*1350*/  IMAD.HI.U32 R15, R13, R5, RZ ;  /* 0x000000050d0f7227 */ /* 0x010fc800078e00ff */
[----:B------:R-:W-:-:S04]  /*1360*/  IMAD.HI.U32 R5, R22, R5, RZ ;  /* 0x0000000516057227 */ /* 0x000fc800078e00ff */
[----:B---3--:R-:W-:-:S05]  /*1370*/  IMAD.HI.U32 R16, R14, R6, RZ ;  /* 0x000000060e107227 */ /* 0x008fca00078e00ff */
[-C--:B------:R-:W-:Y:S01]  /*1380*/  @P2 SHF.R.U32.HI R14, RZ, R7.reuse, R16 ;  /* 0x00000007ff0e2219 */ /* 0x080fe20000011610 */
[----:B------:R-:W-:Y:S01]  /*1390*/  IMAD.HI.U32 R16, R9, R6, RZ ;  /* 0x0000000609107227 */ /* 0x000fe200078e00ff */
[-C--:B-1----:R-:W-:Y:S02]  /*13a0*/  @P1 SHF.R.U32.HI R13, RZ, R12.reuse, R15 ;  /* 0x0000000cff0d1219 */ /* 0x082fe4000001160f */
[----:B------:R-:W-:Y:S02]  /*13b0*/  SHF.R.U32.HI R5, RZ, R12, R5 ;  /* 0x0000000cff057219 */ /* 0x000fe40000011605 */
[----:B------:R-:W-:Y:S02]  /*13c0*/  SHF.R.U32.HI R16, RZ, R7, R16 ;  /* 0x00000007ff107219 */ /* 0x000fe40000011610 */
[----:B------:R-:W-:Y:S01]  /*13d0*/  SEL R5, R22, R5, !P1 ;  /* 0x0000000516057207 */ /* 0x000fe20004800000 */
[----:B--2---:R-:W-:Y:S01]  /*13e0*/  IMAD.HI.U32 R15, R13, R2, RZ ;  /* 0x000000020d0f7227 */ /* 0x004fe200078e00ff */
[----:B------:R-:W-:-:S03]  /*13f0*/  SEL R16, R9, R16, !P2 ;  /* 0x0000001009107207 */ /* 0x000fc60005000000 */
[----:B------:R-:W-:Y:S01]  /*1400*/  IMAD.HI.U32 R6, R14, R2, RZ ;  /* 0x000000020e067227 */ /* 0x000fe200078e00ff */
[----:B------:R-:W-:-:S04]  /*1410*/  @P0 SHF.R.U32.HI R13, RZ, R3, R15 ;  /* 0x00000003ff0d0219 */ /* 0x000fc8000001160f */
[----:B------:R-:W-:Y:S01]  /*1420*/  @P0 SHF.R.U32.HI R14, RZ, R3, R6 ;  /* 0x00000003ff0e0219 */ /* 0x000fe20000011606 */
[----:B------:R-:W-:-:S04]  /*1430*/  IMAD R13, R13, R11, RZ ;  /* 0x0000000b0d0d7224 */ /* 0x000fc800078e02ff */
[----:B------:R-:W-:Y:S01]  /*1440*/  IMAD R6, R14, R11, RZ ;  /* 0x0000000b0e067224 */ /* 0x000fe200078e02ff */
[----:B------:R-:W-:-:S04]  /*1450*/  ISETP.GE.AND P1, PT, R5, R13, PT ;  /* 0x0000000d0500720c */ /* 0x000fc80003f26270 */
[----:B------:R-:W-:Y:S01]  /*1460*/  ISETP.GE.OR P1, PT, R16, R6, P1 ;  /* 0x000000061000720c */ /* 0x000fe20000f26670 */
[----:B------:R-:W-:-:S05]  /*1470*/  IMAD.HI.U32 R6, R5, R2, RZ ;  /* 0x0000000205067227 */ /* 0x000fca00078e00ff */
[----:B------:R-:W-:-:S04]  /*1480*/  SHF.R.U32.HI R6, RZ, R3, R6 ;  /* 0x00000003ff067219 */ /* 0x000fc80000011606 */
[----:B------:R-:W-:-:S03]  /*1490*/  SEL R6, R5, R6, !P0 ;  /* 0x0000000605067207 */ /* 0x000fc60004000000 */
[----:B------:R-:W-:Y:S01]  /*14a0*/  @!P1 IMAD.HI.U32 R7, R16, R2, RZ ;  /* 0x0000000210079227 */ /* 0x000fe200078e00ff */
[----:B------:R-:W-:-:S04]  /*14b0*/  IADD3 R2, PT, PT, -R6, RZ, RZ ;  /* 0x000000ff06027210 */ /* 0x000fc80007ffe1ff */
[----:B------:R-:W-:Y:S01]  /*14c0*/  @!P1 SHF.R.U32.HI R3, RZ, R3, R7 ;  /* 0x00000003ff039219 */ /* 0x000fe20000011607 */
[----:B------:R-:W-:Y:S01]  /*14d0*/  IMAD R2, R11, R2, R5 ;  /* 0x000000020b027224 */ /* 0x000fe200078e0205 */
[----:B------:R-:W-:Y:S02]  /*14e0*/  IADD3 R7, PT, PT, -R5, RZ, RZ ;  /* 0x000000ff05077210 */ /* 0x000fe40007ffe1ff */
[----:B------:R-:W-:-:S03]  /*14f0*/  @!P1 SEL R3, R16, R3, !P0 ;  /* 0x0000000310039207 */ /* 0x000fc60004000000 */
[----:B------:R-:W-:Y:S02]  /*1500*/  IMAD R7, R4, R7, R22 ;  /* 0x0000000704077224 */ /* 0x000fe400078e0216 */
[--C-:B------:R-:W-:Y:S02]  /*1510*/  @!P1 IMAD.IADD R6, R6, 0x1, -R3.reuse ;  /* 0x0000000106069824 */ /* 0x100fe400078e0a03 */
[----:B------:R-:W-:Y:S01]  /*1520*/  @!P1 IMAD R3, R2, R14, R3 ;  /* 0x0000000e02039224 */ /* 0x000fe200078e0203 */
[----:B------:R-:W-:Y:S01]  /*1530*/  IADD3 R2, PT, PT, -R16, RZ, RZ ;  /* 0x000000ff10027210 */ /* 0x000fe20007ffe1ff */
[----:B------:R-:W-:Y:S02]  /*1540*/  @!P1 IMAD R5, R6, R11, R16 ;  /* 0x0000000b06059224 */ /* 0x000fe400078e0210 */
[----:B------:R-:W-:Y:S02]  /*1550*/  @!P1 IMAD.MOV.U32 R16, RZ, RZ, R3 ;  /* 0x000000ffff109224 */ /* 0x000fe400078e0003 */
[----:B------:R-:W-:-:S02]  /*1560*/  IMAD R2, R23, R2, R9 ;  /* 0x0000000217027224 */ /* 0x000fc400078e0209 */
[----:B------:R-:W-:Y:S02]  /*1570*/  IMAD R22, R5, R4, R7 ;  /* 0x0000000405167224 */ /* 0x000fe400078e0207 */
[----:B------:R-:W-:Y:S02]  /*1580*/  IMAD R23, R16, R23, R2 ;  /* 0x0000001710177224 */ /* 0x000fe400078e0202 */
.L_x_19:
[----:B------:R-:W-:Y:S05]  /*1590*/  BRA.U UP3, `(.L_x_20) ;  /* 0x0000000103407547 */ /* 0x000fea000b800000 */
[----:B------:R-:W1:Y:S08]  /*15a0*/  LDC.64 R4, c[0x0][0xb10] ;  /* 0x0002c400ff047b82 */ /* 0x000e700000000a00 */
[----:B------:R-:W2:Y:S08]  /*15b0*/  LDC.64 R2, c[0x0][0xb18] ;  /* 0x0002c600ff027b82 */ /* 0x000eb00000000a00 */
[----:B------:R-:W3:Y:S08]  /*15c0*/  LDC R6, c[0x0][0xb20] ;  /* 0x0002c800ff067b82 */ /* 0x000ef00000000800 */
[----:B------:R-:W4:Y:S01]  /*15d0*/  LDC R7, c[0x0][0xb0c] ;  /* 0x0002c300ff077b82 */ /* 0x000f220000000800 */
[----:B-1----:R-:W-:-:S05]  /*15e0*/  IMAD.HI.U32 R4, R23, R4, RZ ;  /* 0x0000000417047227 */ /* 0x002fca00078e00ff */
[----:B------:R-:W-:Y:S01]  /*15f0*/  SHF.R.U32.HI R4, RZ, R5, R4 ;  /* 0x00000005ff047219 */ /* 0x000fe20000011604 */
[----:B--2---:R-:W-:Y:S01]  /*1600*/  IMAD.HI.U32 R3, R22, R3, RZ ;  /* 0x0000000316037227 */ /* 0x004fe200078e00ff */
[----:B------:R-:W-:-:S04]  /*1610*/  ISETP.NE.AND P0, PT, R2, 0x1, PT ;  /* 0x000000010200780c */ /* 0x000fc80003f05270 */
[----:B---3--:R-:W-:-:S04]  /*1620*/  SHF.R.U32.HI R3, RZ, R6, R3 ;  /* 0x00000006ff037219 */ /* 0x008fc80000011603 */
[----:B------:R-:W-:Y:S02]  /*1630*/  SEL R3, R22, R3, !P0 ;  /* 0x0000000316037207 */ /* 0x000fe40004000000 */
[----:B----4-:R-:W-:-:S04]  /*1640*/  ISETP.NE.AND P1, PT, R7, 0x1, PT ;  /* 0x000000010700780c */ /* 0x010fc80003f25270 */
[----:B------:R-:W-:-:S05]  /*1650*/  SEL R5, R23, R4, !P1 ;  /* 0x0000000417057207 */ /* 0x000fca0004800000 */
[----:B------:R-:W-:Y:S02]  /*1660*/  IMAD.IADD R4, R3, 0x1, -R5 ;  /* 0x0000000103047824 */ /* 0x000fe400078e0a05 */
[----:B------:R-:W-:Y:S02]  /*1670*/  IMAD.IADD R3, R5, 0x1, -R3 ;  /* 0x0000000105037824 */ /* 0x000fe400078e0a03 */
[----:B------:R-:W-:Y:S02]  /*1680*/  IMAD R23, R4, R7, R23 ;  /* 0x0000000704177224 */ /* 0x000fe400078e0217 */
[----:B------:R-:W-:Y:S02]  /*1690*/  IMAD R22, R3, R2, R22 ;  /* 0x0000000203167224 */ /* 0x000fe400078e0216 */
.L_x_20:
[----:B------:R-:W-:Y:S05]  /*16a0*/  BRA.U !UP1, `(.L_x_21) ;  /* 0x00000001090c7547 */ /* 0x000fea000b800000 */
[----:B------:R-:W-:Y:S01]  /*16b0*/  UCGABAR_WAIT ;  /* 0x0000000000007dc7 */ /* 0x000fe20008000000 */
[----:B------:R-:W-:Y:S01]  /*16c0*/  CCTL.IVALL ;  /* 0x00000000ff00798f */ /* 0x000fe20002000000 */
[----:B------:R-:W-:Y:S05]  /*16d0*/  BRA `(.L_x_22) ;  /* 0x0000000000047947 */ /* 0x000fea0003800000 */
.L_x_21:
[----:B------:R-:W-:Y:S06]  /*16e0*/  BAR.SYNC.DEFER_BLOCKING 0x0 ;  /* 0x0000000000007b1d */ /* 0x000fec0000010000 */
.L_x_22:
[----:B------:R-:W-:Y:S05]  /*16f0*/  BRA.U UP2, `(.L_x_23) ;  /* 0x0000001902607547 */ /* 0x000fea000b800000 */
[----:B------:R-:W1:Y:S01]  /*1700*/  LDCU UR4, c[0x0][0x38c] ;  /* 0x00007180ff0477ac */ /* 0x000e620008000800 */
[----:B------:R-:W2:Y:S01]  /*1710*/  LDC R8, c[0x0][0x370] ;  /* 0x0000dc00ff087b82 */ /* 0x000ea20000000800 */
[C---:B------:R-:W-:Y:S02]  /*1720*/  IMAD.SHL.U32 R17, R9.reuse, 0x80, RZ ;  /* 0x0000008009117824 */ /* 0x040fe400078e00ff */
[----:B------:R-:W-:Y:S01]  /*1730*/  HFMA2 R15, -RZ, RZ, 0, 5.9604644775390625e-08 ;  /* 0x00000001ff0f7431 */ /* 0x000fe200000001ff */
[----:B------:R-:W-:Y:S01]  /*1740*/  UISETP.NE.AND UP1, UPT, UR10, URZ, UPT ;  /* 0x000000ff0a00728c */ /* 0x000fe2000bf25270 */
[----:B------:R-:W-:Y:S01]  /*1750*/  ISETP.NE.AND P4, PT, R10, RZ, P5 ;  /* 0x000000ff0a00720c */ /* 0x000fe20002f85270 */
[----:B------:R-:W-:Y:S01]  /*1760*/  IMAD.SHL.U32 R16, R9, 0x40, RZ ;  /* 0x0000004009107824 */ /* 0x000fe200078e00ff */
[----:B------:R-:W-:Y:S01]  /*1770*/  CS2R R12, SRZ ;  /* 0x00000000000c7805 */ /* 0x000fe2000001ff00 */
[----:B------:R-:W-:Y:S01]  /*1780*/  IMAD.MOV.U32 R14, RZ, RZ, RZ ;  /* 0x000000ffff0e7224 */ /* 0x000fe200078e00ff */
[----:B------:R-:W3:Y:S01]  /*1790*/  LDC R0, c[0x0][0x374] ;  /* 0x0000dd00ff007b82 */ /* 0x000ee20000000800 */
[----:B------:R-:W-:Y:S01]  /*17a0*/  MOV R11, 0x1 ;  /* 0x00000001000b7802 */ /* 0x000fe20000000f00 */
[----:B------:R-:W4:Y:S01]  /*17b0*/  LDCU.64 UR14, c[0x0][0x348] ;  /* 0x00006900ff0e77ac */ /* 0x000f220008000a00 */
[----:B------:R-:W-:Y:S01]  /*17c0*/  LOP3.LUT R17, R17, 0x80, RZ, 0xc0, !PT ;  /* 0x0000008011117812 */ /* 0x000fe200078ec0ff */
[----:B------:R-:W-:Y:S01]  /*17d0*/  USEL UR22, UR6, 0x2, UP1 ;  /* 0x0000000206167887 */ /* 0x000fe20008800000 */
[----:B------:R-:W-:Y:S01]  /*17e0*/  UMOV UR23, URZ ;  /* 0x000000ff00177c82 */ /* 0x000fe20008000000 */
[----:B-1----:R-:W-:-:S04]  /*17f0*/  UIADD3 UR5, UPT, UPT, UR4, 0x3f, URZ ;  /* 0x0000003f04057890 */ /* 0x002fc8000fffe0ff */
[----:B------:R-:W-:-:S04]  /*1800*/  USHF.R.S32.HI UR7, URZ, 0x1f, UR5 ;  /* 0x0000001fff077899 */ /* 0x000fc80008011405 */
[----:B------:R-:W-:Y:S02]  /*1810*/  ULEA.HI UR7, UR7, UR5, URZ, 0x6 ;  /* 0x0000000507077291 */ /* 0x000fe4000f8f30ff */
[----:B------:R-:W-:Y:S02]  /*1820*/  UIADD3 UR5, UPT, UPT, UR4, -0x1, URZ ;  /* 0xffffffff04057890 */ /* 0x000fe4000fffe0ff */
[----:B------:R-:W-:Y:S02]  /*1830*/  USHF.R.S32.HI UR7, URZ, 0x6, UR7 ;  /* 0x00000006ff077899 */ /* 0x000fe40008011407 */
[----:B------:R-:W-:Y:S02]  /*1840*/  UISETP.GE.U32.AND UP2, UPT, UR5, -0x7f, UPT ;  /* 0xffffff810500788c */ /* 0x000fe4000bf46070 */
[----:B------:R-:W-:Y:S02]  /*1850*/  UISETP.LT.U32.AND UP0, UPT, UR7, 0x10, UPT ;  /* 0x000000100700788c */ /* 0x000fe4000bf01070 */
[----:B------:R-:W-:-:S02]  /*1860*/  UIADD3 UR4, UPT, UPT, UR4, 0x7e, URZ ;  /* 0x0000007e04047890 */ /* 0x000fc4000fffe0ff */
[----:B------:R-:W-:-:S04]  /*1870*/  USEL UR5, UR7, 0x10, UP0 ;  /* 0x0000001007057887 */ /* 0x000fc80008000000 */
[----:B------:R-:W-:Y:S02]  /*1880*/  UIADD3 UR21, UPT, UPT, UR5, -0x1, URZ ;  /* 0xffffffff05157890 */ /* 0x000fe4000fffe0ff */
[----:B------:R-:W-:Y:S02]  /*1890*/  @UP2 UIADD3 UR21, UPT, UPT, UR5, URZ, URZ ;  /* 0x000000ff05152290 */ /* 0x000fe4000fffe0ff */
[----:B------:R-:W-:Y:S02]  /*18a0*/  UIADD3 UR24, UPT, UPT, UR7, -UR5, URZ ;  /* 0x8000000507187290 */ /* 0x000fe4000fffe0ff */
[----:B------:R-:W-:Y:S02]  /*18b0*/  UIADD3 UR13, UPT, UPT, UR21, 0x1, URZ ;  /* 0x00000001150d7890 */ /* 0x000fe4000fffe0ff */
[----:B--2-4-:R-:W-:-:S12]  /*18c0*/  UIADD3 UR21, UPT, UPT, -UR21, URZ, URZ ;  /* 0x000000ff15157290 */ /* 0x014fd8000fffe1ff */
.L_x_43:
[----:B------:R-:W-:Y:S01]  /*18d0*/  UISETP.NE.AND UP0, UPT, UR37, URZ, UPT ;  /* 0x000000ff2500728c */ /* 0x000fe2000bf05270 */
[----:B------:R-:W1:Y:S08]  /*18e0*/  S2UR UR37, SR_CgaCtaId ;  /* 0x00000000002579c3 */ /* 0x000e700000008800 */
[----:B------:R-:W-:Y:S05]  /*18f0*/  BRA.U UP0, `(.L_x_24) ;  /* 0x0000000100347547 */ /* 0x000fea000b800000 */
[----:B------:R-:W2:Y:S01]  /*1900*/  S2R R2, SR_CgaCtaId ;  /* 0x0000000000027919 */ /* 0x000ea20000008800 */
[----:B------:R-:W-:-:S04]  /*1910*/  MOV R3, 0x400 ;  /* 0x0000040000037802 */ /* 0x000fc80000000f00 */
[----:B--2---:R-:W-:Y:S02]  /*1920*/  LEA R2, R2, R3, 0x18 ;  /* 0x0000000302027211 */ /* 0x004fe400078ec0ff */
[----:B------:R-:W-:-:S03]  /*1930*/  SHF.L.U32 R3, R11, 0x1f, RZ ;  /* 0x0000001f0b037819 */ /* 0x000fc600000006ff */
[----:B------:R-:W-:-:S04]  /*1940*/  IMAD R2, R12, 0x8, R2 ;  /* 0x000000080c027824 */ /* 0x000fc800078e0202 */
[----:B------:R-:W2:Y:S02]  /*1950*/  SYNCS.PHASECHK.TRANS64.TRYWAIT P0, [R2+URZ+0x1c0], R3 ;  /* 0x0001c003020075a7 */ /* 0x000ea400080011ff */
[----:B--2---:R-:W-:Y:S05]  /*1960*/  @!P0 BRA `(.L_x_25) ;  /* 0x0000009000b08947 */ /* 0x004fea0003800000 */
.L_x_237:
[----:B------:R-:W-:Y:S01]  /*1970*/  VIADD R12, R12, 0x1 ;  /* 0x000000010c0c7836 */ /* 0x000fe20000000000 */
[----:B------:R2:W-:Y:S04]  /*1980*/  SYNCS.ARRIVE.TRANS64.A1T0 RZ, [R2+URZ+0x1b0], RZ ;  /* 0x0001b0ff02ff79a7 */ /* 0x0005e800081000ff */
[----:B------:R-:W-:-:S04]  /*1990*/  ISETP.NE.AND P0, PT, R12, 0x2, PT ;  /* 0x000000020c00780c */ /* 0x000fc80003f05270 */
[----:B------:R-:W-:Y:S02]  /*19a0*/  SEL R12, R12, RZ, P0 ;  /* 0x000000ff0c0c7207 */ /* 0x000fe40000000000 */
[----:B--2---:R-:W-:-:S04]  /*19b0*/  SEL R2, RZ, 0x1, P0 ;  /* 0x00000001ff027807 */ /* 0x004fc80000000000 */
[----:B------:R-:W-:-:S07]  /*19c0*/  LOP3.LUT R11, R11, R2, RZ, 0x3c, !PT ;  /* 0x000000020b0b7212 */ /* 0x000fce00078e3cff */
.L_x_24:
[----:B------:R-:W-:Y:S01]  /*19d0*/  UMOV UR6, 0x400 ;  /* 0x0000040000067882 */ /* 0x000fe20000000000 */
[----:B------:R-:W-:Y:S01]  /*19e0*/  SHF.L.U32 R2, R15, 0x1f, RZ ;  /* 0x0000001f0f027819 */ /* 0x000fe200000006ff */
[----:B-1----:R-:W-:Y:S01]  /*19f0*/  ULEA UR6, UR37, UR6, 0x18 ;  /* 0x0000000625067291 */ /* 0x002fe2000f8ec0ff */
[----:B------:R-:W-:Y:S01]  /*1a00*/  R2UR UR35, R16 ;  /* 0x00000000102372ca */ /* 0x000fe200000e0000 */
[----:B------:R-:W-:Y:S01]  /*1a10*/  UISETP.GE.U32.AND UP0, UPT, UR4, 0x7f, UPT ;  /* 0x0000007f0400788c */ /* 0x000fe2000bf06070 */
[----:B------:R-:W-:Y:S01]  /*1a20*/  R2UR UR11, R17 ;  /* 0x00000000110b72ca */ /* 0x000fe200000e0000 */
[----:B------:R-:W-:Y:S01]  /*1a30*/  ULEA UR8, UR23, UR6, 0x3 ;  /* 0x0000000617087291 */ /* 0x000fe2000f8e18ff */
[----:B------:R-:W-:-:S08]  /*1a40*/  UMOV UR25, URZ ;  /* 0x000000ff00197c82 */ /* 0x000fd00008000000 */
[----:B------:R1:W2:Y:S01]  /*1a50*/  SYNCS.PHASECHK.TRANS64.TRYWAIT P0, [UR8+0x80], R2 ;  /* 0x00008002ff0075a7 */ /* 0x0002a20008001108 */
[----:B------:R-:W-:-:S13]  /*1a60*/  R2UR UR8, R22 ;  /* 0x00000000160872ca */ /* 0x000fda00000e0000 */
[----:B------:R-:W-:Y:S01]  /*1a70*/  ULEA UR11, UR8, UR11, 0x8 ;  /* 0x0000000b080b7291 */ /* 0x000fe2000f8e40ff */
[----:B-1----:R-:W-:-:S05]  /*1a80*/  LEA.HI R2, R23, R23, RZ, 0x1 ;  /* 0x0000001717027211 */ /* 0x002fca00078f08ff */
[----:B------:R-:W-:-:S05]  /*1a90*/  IMAD.SHL.U32 R2, R2, 0x40, RZ ;  /* 0x0000004002027824 */ /* 0x000fca00078e00ff */
[----:B------:R-:W-:-:S04]  /*1aa0*/  LOP3.LUT R2, R2, 0xffffff80, RZ, 0xc0, !PT ;  /* 0xffffff8002027812 */ /* 0x000fc800078ec0ff */
[----:B------:R-:W-:-:S13]  /*1ab0*/  R2UR UR9, R2 ;  /* 0x00000000020972ca */ /* 0x000fda00000e0000 */
[----:B------:R-:W-:Y:S01]  /*1ac0*/  ULOP3.LUT UR35, UR9, 0x40, UR35, 0xf8, !UPT ;  /* 0x0000004009237892 */ /* 0x000fe2000f8ef823 */
[----:B------:R-:W-:Y:S11]  /*1ad0*/  BRA.U !UP0, `(.L_x_26) ;  /* 0x0000000108c07547 */ /* 0x000ff6000b800000 */
[----:B------:R-:W-:Y:S01]  /*1ae0*/  UMOV UR16, UR21 ;  /* 0x0000001500107c82 */ /* 0x000fe20008000000 */
[----:B------:R-:W-:Y:S01]  /*1af0*/  UMOV UR17, UR23 ;  /* 0x0000001700117c82 */ /* 0x000fe20008000000 */
[----:B------:R-:W-:-:S05]  /*1b00*/  UMOV UR34, URZ ;  /* 0x000000ff00227c82 */ /* 0x000fca0008000000 */
.L_x_32:
[----:B------:R-:W-:Y:S01]  /*1b10*/  ULEA UR33, UR17, UR6, 0x3 ;  /* 0x0000000611217291 */ /* 0x000fe2000f8e18ff */
[----:B------:R-:W-:Y:S01]  /*1b20*/  @P5 MOV R3, 0x6000 ;  /* 0x0000600000035802 */ /* 0x000fe20000000f00 */
[----:B-12-4-:R-:W-:Y:S10]  /*1b30*/  @P0 BRA `(.L_x_27) ;  /* 0x00000000000c0947 */ /* 0x016ff40003800000 */
[----:B------:R-:W-:-:S04]  /*1b40*/  SHF.L.U32 R4, R15, 0x1f, RZ ;  /* 0x0000001f0f047819 */ /* 0x000fc800000006ff */
[----:B------:R-:W1:Y:S02]  /*1b50*/  SYNCS.PHASECHK.TRANS64.TRYWAIT P0, [UR33+0x80], R4 ;  /* 0x00008004ff0075a7 */ /* 0x000e640008001121 */
[----:B-1----:R-:W-:Y:S05]  /*1b60*/  @!P0 BRA `(.L_x_28) ;  /* 0x0000009000448947 */ /* 0x002fea0003800000 */
.L_x_27:
[----:B------:R2:W-:Y:S01]  /*1b70*/  @P5 SYNCS.ARRIVE.TRANS64 RZ, [UR33], R3 ;  /* 0x00000003ffff59a7 */ /* 0x0005e20008000021 */
[----:B------:R-:W-:Y:S02]  /*1b80*/  ULOP3.LUT UR8, UR22, 0x2, URZ, 0xfc, !UPT ;  /* 0x0000000216087892 */ /* 0x000fe4000f8efcff */
[----:B------:R-:W-:Y:S02]  /*1b90*/  UIADD3 UR16, UPT, UPT, UR16, 0x1, URZ ;  /* 0x0000000110107890 */ /* 0x000fe4000fffe0ff */
[----:B------:R-:W-:Y:S02]  /*1ba0*/  UISETP.NE.AND UP0, UPT, UR8, 0x2, UPT ;  /* 0x000000020800788c */ /* 0x000fe4000bf05270 */
[----:B------:R-:W-:-:S07]  /*1bb0*/  UISETP.NE.AND UP2, UPT, UR16, 0x1, UPT ;  /* 0x000000011000788c */ /* 0x000fce000bf45270 */
[----:B------:R-:W-:Y:S05]  /*1bc0*/  BRA.U UP0, `(.L_x_29) ;  /* 0x0000000100047547 */ /* 0x000fea000b800000 */
[----:B------:R-:W-:Y:S05]  /*1bd0*/  BPT.TRAP 0x1 ;  /* 0x000000040000795c */ /* 0x000fea0000300000 */
.L_x_29:
[----:B------:R-:W-:Y:S04]  /*1be0*/  BSSY.RECONVERGENT B0, `(.L_x_30) ;  /* 0x0000003000007945 */ /* 0x000fe80003800200 */
[----:B------:R-:W-:Y:S05]  /*1bf0*/  @!P4 BRA `(.L_x_31) ;  /* 0x000000000004c947 */ /* 0x000fea0003800000 */
[----:B------:R-:W-:Y:S05]  /*1c00*/  BPT.TRAP 0x1 ;  /* 0x000000040000795c */ /* 0x000fea0000300000 */
.L_x_31:
[----:B------:R-:W-:Y:S05]  /*1c10*/  BSYNC.RECONVERGENT B0 ;  /* 0x0000000000007941 */ /* 0x000fea0003800200 */
.L_x_30:
[----:B------:R-:W-:Y:S02]  /*1c20*/  UIADD3 UR23, UPT, UPT, UR17, 0x1, URZ ;  /* 0x0000000111177890 */ /* 0x000fe4000fffe0ff */
[----:B------:R-:W-:Y:S02]  /*1c30*/  ULEA UR32, UR17, UR6, 0xc ;  /* 0x0000000611207291 */ /* 0x000fe4000f8e60ff */
[----:B------:R-:W-:Y:S02]  /*1c40*/  UISETP.NE.AND UP0, UPT, UR23, 0x10, UPT ;  /* 0x000000101700788c */ /* 0x000fe4000bf05270 */
[----:B------:R-:W-:Y:S02]  /*1c50*/  UIADD3 UR28, UP1, UPT, UR14, 0x80, URZ ;  /* 0x000000800e1c7890 */ /* 0x000fe4000ff3e0ff */
[----:B------:R-:W-:Y:S02]  /*1c60*/  USEL UR9, URZ, 0x1, UP0 ;  /* 0x00000001ff097887 */ /* 0x000fe40008000000 */
[----:B------:R-:W-:-:S02]  /*1c70*/  USEL UR23, UR23, URZ, UP0 ;  /* 0x000000ff17177287 */ /* 0x000fc40008000000 */
[----:B------:R-:W-:Y:S02]  /*1c80*/  UIADD3 UR26, UP0, UPT, UR14, 0x180, URZ ;  /* 0x000001800e1a7890 */ /* 0x000fe4000ff1e0ff */
[----:B------:R-:W-:Y:S01]  /*1c90*/  ULEA UR8, UR23, UR6, 0x3 ;  /* 0x0000000617087291 */ /* 0x000fe2000f8e18ff */
[----:B------:R-:W-:Y:S01]  /*1ca0*/  LOP3.LUT R15, R15, UR9, RZ, 0x3c, !PT ;  /* 0x000000090f0f7c12 */ /* 0x000fe2000f8e3cff */
[----:B------:R-:W-:Y:S02]  /*1cb0*/  ULOP3.LUT UR33, UR33, 0xfefffff8, URZ, 0xc0, !UPT ;  /* 0xfefffff821217892 */ /* 0x000fe4000f8ec0ff */
[----:B------:R-:W-:Y:S01]  /*1cc0*/  UIADD3.X UR29, UPT, UPT, URZ, UR15, URZ, UP1, !UPT ;  /* 0x0000000fff1d7290 */ /* 0x000fe20008ffe4ff */
[----:B-1----:R-:W-:Y:S01]  /*1cd0*/  SHF.L.U32 R2, R15, 0x1f, RZ ;  /* 0x0000001f0f027819 */ /* 0x002fe200000006ff */
[----:B------:R-:W-:Y:S02]  /*1ce0*/  UIADD3 UR32, UPT, UPT, UR32, 0x6400, URZ ;  /* 0x0000640020207890 */ /* 0x000fe4000fffe0ff */
[----:B------:R-:W-:Y:S01]  /*1cf0*/  UIADD3.X UR27, UPT, UPT, URZ, UR15, URZ, UP0, !UPT ;  /* 0x0000000fff1b7290 */ /* 0x000fe200087fe4ff */
[----:B------:R1:W4:Y:S01]  /*1d00*/  SYNCS.PHASECHK.TRANS64.TRYWAIT P0, [UR8+0x80], R2 ;  /* 0x00008002ff0075a7 */ /* 0x0003220008001108 */
[----:B------:R-:W-:Y:S01]  /*1d10*/  ULEA UR8, UR17, UR6, 0xd ;  /* 0x0000000611087291 */ /* 0x000fe2000f8e68ff */
[----:B------:R-:W-:Y:S01]  /*1d20*/  UMOV UR18, 0x0 ;  /* 0x0000000000127882 */ /* 0x000fe20000000000 */
[----:B------:R-:W-:-:S02]  /*1d30*/  UMOV UR19, 0x10000000 ;  /* 0x1000000000137882 */ /* 0x000fc40000000000 */
[----:B------:R-:W-:Y:S01]  /*1d40*/  UIADD3 UR8, UPT, UPT, UR8, 0x16400, URZ ;  /* 0x0001640008087890 */ /* 0x000fe2000fffe0ff */
[----:B------:R2:W-:Y:S01]  /*1d50*/  UTMALDG.3D.2CTA [UR32], [UR28], desc[UR18] ;  /* 0x000012201c0075b4 */ /* 0x0005e20008211000 */
[----:B------:R-:W-:Y:S01]  /*1d60*/  UMOV UR10, UR34 ;  /* 0x00000022000a7c82 */ /* 0x000fe20008000000 */
[----:B------:R-:W-:Y:S01]  /*1d70*/  UMOV UR12, UR36 ;  /* 0x00000024000c7c82 */ /* 0x000fe20008000000 */
[----:B------:R-:W-:Y:S01]  /*1d80*/  UMOV UR9, UR33 ;  /* 0x0000002100097c82 */ /* 0x000fe20008000000 */
[----:B------:R-:W-:Y:S01]  /*1d90*/  UMOV UR25, UR13 ;  /* 0x0000000d00197c82 */ /* 0x000fe20008000000 */
[----:B------:R-:W-:-:S03]  /*1da0*/  UMOV UR17, UR23 ;  /* 0x0000001700117c82 */ /* 0x000fc60008000000 */
[----:B------:R1:W-:Y:S01]  /*1db0*/  UTMALDG.3D.2CTA [UR8], [UR26], desc[UR18] ;  /* 0x000012081a0075b4 */ /* 0x0003e20008211000 */
[----:B--2---:R-:W-:Y:S01]  /*1dc0*/  UIADD3 UR34, UPT, UPT, UR34, 0x40, URZ ;  /* 0x0000004022227890 */ /* 0x004fe2000fffe0ff */
[----:B------:R-:W-:Y:S11]  /*1dd0*/  BRA.U UP2, `(.L_x_32) ;  /* 0xfffffffd024c7547 */ /* 0x000ff6000b83ffff */
.L_x_26:
[----:B--2-4-:R-:W-:Y:S01]  /*1de0*/  PLOP3.LUT P0, PT, PT, PT, UP5, 0x80, 0x8 ;  /* 0x000000000008781c */ /* 0x014fe20003f0f058 */
[----:B-1----:R-:W-:Y:S01]  /*1df0*/  ULEA UR8, UR23, UR6, 0x3 ;  /* 0x0000000617087291 */ /* 0x002fe2000f8e18ff */
[----:B------:R-:W-:Y:S01]  /*1e00*/  SHF.L.U32 R2, R15, 0x1f, RZ ;  /* 0x0000001f0f027819 */ /* 0x000fe200000006ff */
[----:B------:R-:W-:-:S10]  /*1e10*/  UISETP.GT.AND UP0, UPT, UR7, UR5, UPT ;  /* 0x000000050700728c */ /* 0x000fd4000bf04270 */
[----:B------:R-:W-:Y:S01]  /*1e20*/  @!P0 SYNCS.ARRIVE.TRANS64.A1T0 RZ, [UR6+0x148], RZ ;  /* 0x000148ffffff89a7 */ /* 0x000fe20008100006 */
[----:B------:R1:W2:Y:S01]  /*1e30*/  SYNCS.PHASECHK.TRANS64.TRYWAIT P0, [UR8+0x80], R2 ;  /* 0x00008002ff0075a7 */ /* 0x0002a20008001108 */
[----:B------:R-:W-:Y:S05]  /*1e40*/  BRA.U !UP0, `(.L_x_33) ;  /* 0x0000000108c07547 */ /* 0x000fea000b800000 */
[----:B------:R-:W-:Y:S01]  /*1e50*/  UIADD3 UR26, UPT, UPT, UR24, UR25, URZ ;  /* 0x00000019181a7290 */ /* 0x000fe2000fffe0ff */
[----:B------:R-:W-:-:S11]  /*1e60*/  UMOV UR27, UR23 ;  /* 0x00000017001b7c82 */ /* 0x000fd60008000000 */
.L_x_39:
[----:B------:R-:W-:Y:S01]  /*1e70*/  ULEA UR17, UR27, UR6, 0x3 ;  /* 0x000000061b117291 */ /* 0x000fe2000f8e18ff */
[----:B--2---:R-:W-:Y:S01]  /*1e80*/  @P5 MOV R3, 0x6000 ;  /* 0x0000600000035802 */ /* 0x004fe20000000f00 */
[----:B-12---:R-:W-:Y:S10]  /*1e90*/  @P0 BRA `(.L_x_34) ;  /* 0x00000000000c0947 */ /* 0x006ff40003800000 */
[----:B------:R-:W-:-:S04]  /*1ea0*/  SHF.L.U32 R4, R15, 0x1f, RZ ;  /* 0x0000001f0f047819 */ /* 0x000fc800000006ff */
[----:B------:R-:W2:Y:S02]  /*1eb0*/  SYNCS.PHASECHK.TRANS64.TRYWAIT P0, [UR17+0x80], R4 ;  /* 0x00008004ff0075a7 */ /* 0x000ea40008001111 */
[----:B--2---:R-:W-:Y:S05]  /*1ec0*/  @!P0 BRA `(.L_x_35) ;  /* 0x0000008c00848947 */ /* 0x004fea0003800000 */
.L_x_34:
[----:B------:R2:W-:Y:S01]  /*1ed0*/  @P5 SYNCS.ARRIVE.TRANS64 RZ, [UR17], R3 ;  /* 0x00000003ffff59a7 */ /* 0x0005e20008000011 */
[----:B------:R-:W-:-:S04]  /*1ee0*/  ULOP3.LUT UR8, UR22, 0x2, URZ, 0xfc, !UPT ;  /* 0x0000000216087892 */ /* 0x000fc8000f8efcff */
[----:B------:R-:W-:-:S09]  /*1ef0*/  UISETP.NE.AND UP0, UPT, UR8, 0x2, UPT ;  /* 0x000000020800788c */ /* 0x000fd2000bf05270 */
[----:B------:R-:W-:Y:S05]  /*1f00*/  BRA.U UP0, `(.L_x_36) ;  /* 0x0000000100047547 */ /* 0x000fea000b800000 */
[----:B------:R-:W-:Y:S05]  /*1f10*/  BPT.TRAP 0x1 ;  /* 0x000000040000795c */ /* 0x000fea0000300000 */
.L_x_36:
[----:B------:R-:W-:Y:S04]  /*1f20*/  BSSY.RECONVERGENT B0, `(.L_x_37) ;  /* 0x0000003000007945 */ /* 0x000fe80003800200 */
[----:B------:R-:W-:Y:S05]  /*1f30*/  @!P4 BRA `(.L_x_38) ;  /* 0x000000000004c947 */ /* 0x000fea0003800000 */
[----:B------:R-:W-:Y:S05]  /*1f40*/  BPT.TRAP 0x1 ;  /* 0x000000040000795c */ /* 0x000fea0000300000 */
.L_x_38:
[----:B------:R-:W-:Y:S05]  /*1f50*/  BSYNC.RECONVERGENT B0 ;  /* 0x0000000000007941 */ /* 0x000fea0003800200 */
.L_x_37:
        /* <DEDUP_REMOVED lines=9> */
[----:B------:R-:W-:Y:S02]  /*1ff0*/  USHF.L.U32 UR18, UR25, 0x6, URZ ;  /* 0x0000000619127899 */ /* 0x000fe400080006ff */
[----:B------:R-:W-:Y:S01]  /*2000*/  ULOP3.LUT UR17, UR17, 0xfefffff8, URZ, 0xc0, !UPT ;  /* 0xfefffff811117892 */ /* 0x000fe2000f8ec0ff */
[----:B-1----:R-:W-:Y:S01]  /*2010*/  SHF.L.U32 R2, R15, 0x1f, RZ ;  /* 0x0000001f0f027819 */ /* 0x002fe200000006ff */
[----:B------:R-:W-:Y:S02]  /*2020*/  UIADD3 UR16, UPT, UPT, UR16, 0x6400, URZ ;  /* 0x0000640010107890 */ /* 0x000fe4000fffe0ff */
[----:B------:R-:W-:Y:S01]  /*2030*/  UIADD3.X UR33, UPT, UPT, URZ, UR15, URZ, UP1, !UPT ;  /* 0x0000000fff217290 */ /* 0x000fe20008ffe4ff */
[----:B------:R4:W1:Y:S01]  /*2040*/  SYNCS.PHASECHK.TRANS64.TRYWAIT P0, [UR8+0x80], R2 ;  /* 0x00008002ff0075a7 */ /* 0x0008620008001108 */
[----:B------:R-:W-:-:S02]  /*2050*/  ULEA UR8, UR27, UR6, 0xd ;  /* 0x000000061b087291 */ /* 0x000fc4000f8e68ff */
[----:B------:R-:W-:Y:S02]  /*2060*/  UIADD3.X UR31, UPT, UPT, URZ, UR15, URZ, UP0, !UPT ;  /* 0x0000000fff1f7290 */ /* 0x000fe400087fe4ff */
[----:B------:R-:W-:Y:S01]  /*2070*/  UIADD3 UR8, UPT, UPT, UR8, 0x16400, URZ ;  /* 0x0001640008087890 */ /* 0x000fe2000fffe0ff */
[----:B------:R-:W-:Y:S01]  /*2080*/  UMOV UR28, 0x0 ;  /* 0x00000000001c7882 */ /* 0x000fe20000000000 */
[----:B------:R-:W-:Y:S01]  /*2090*/  UMOV UR29, 0x10000000 ;  /* 0x10000000001d7882 */ /* 0x000fe20000000000 */
[----:B------:R-:W-:Y:S01]  /*20a0*/  UMOV UR19, UR35 ;  /* 0x0000002300137c82 */ /* 0x000fe20008000000 */
[----:B------:R-:W-:Y:S01]  /*20b0*/  UMOV UR20, UR36 ;  /* 0x0000002400147c82 */ /* 0x000fe20008000000 */
[----:B------:R-:W-:Y:S01]  /*20c0*/  UMOV UR12, UR36 ;  /* 0x00000024000c7c82 */ /* 0x000fe20008000000 */
[----:B------:R-:W-:Y:S01]  /*20d0*/  UMOV UR9, UR17 ;  /* 0x0000001100097c82 */ /* 0x000fe20008000000 */
[----:B------:R-:W-:Y:S01]  /*20e0*/  UMOV UR10, UR18 ;  /* 0x00000012000a7c82 */ /* 0x000fe20008000000 */
[----:B------:R4:W-:Y:S01]  /*20f0*/  UTMALDG.3D.2CTA [UR16], [UR32], desc[UR28] ;  /* 0x00001c10200075b4 */ /* 0x0009e20008211000 */
[----:B------:R-:W-:Y:S01]  /*2100*/  UIADD3 UR25, UPT, UPT, UR25, 0x1, URZ ;  /* 0x0000000119197890 */ /* 0x000fe2000fffe0ff */
[----:B------:R-:W-:-:S03]  /*2110*/  UMOV UR27, UR23 ;  /* 0x00000017001b7c82 */ /* 0x000fc60008000000 */
[----:B------:R-:W-:Y:S01]  /*2120*/  UISETP.NE.AND UP0, UPT, UR25, UR26, UPT ;  /* 0x0000001a1900728c */ /* 0x000fe2000bf05270 */
[----:B------:R4:W-:Y:S08]  /*2130*/  UTMALDG.3D.2CTA [UR8], [UR30], desc[UR28] ;  /* 0x00001c081e0075b4 */ /* 0x0009f00008211000 */
[----:B----4-:R-:W-:Y:S05]  /*2140*/  BRA.U UP0, `(.L_x_39) ;  /* 0xfffffffd00487547 */ /* 0x010fea000b83ffff */
.L_x_33:
[C---:B-1----:R-:W-:Y:S01]  /*2150*/  LEA R2, R14.reuse, UR6, 0x3 ;  /* 0x000000060e027c11 */ /* 0x042fe2000f8e18ff */
[----:B------:R-:W-:Y:S01]  /*2160*/  NOP ;  /* 0x0000000000007918 */ /* 0x000fe20000000000 */
[----:B--2---:R-:W-:Y:S02]  /*2170*/  SHF.L.U32 R3, R13, 0x1f, RZ ;  /* 0x0000001f0d037819 */ /* 0x004fe400000006ff */
[----:B------:R-:W-:Y:S02]  /*2180*/  LEA R4, R14, UR6, 0x4 ;  /* 0x000000060e047c11 */ /* 0x000fe4000f8e20ff */
[----:B------:R-:W1:Y:S02]  /*2190*/  SYNCS.PHASECHK.TRANS64.TRYWAIT P0, [R2+URZ+0x150], R3 ;  /* 0x00015003020075a7 */ /* 0x000e6400080011ff */
[----:B-1----:R-:W-:Y:S05]  /*21a0*/  @!P0 BRA `(.L_x_40) ;  /* 0x0000008800e48947 */ /* 0x002fea0003800000 */
.L_x_240:
[----:B------:R-:W2:Y:S01]  /*21b0*/  LDS.128 R4, [R4+0x1e0] ;  /* 0x0001e00004047984 */ /* 0x000ea20000000c00 */
[----:B------:R-:W-:Y:S01]  /*21c0*/  ISETP.GE.AND P0, PT, R36, 0x1, PT ;  /* 0x000000012400780c */ /* 0x000fe20003f06270 */
[----:B-1----:R-:W-:Y:S01]  /*21d0*/  VIADD R2, R2, 0x160 ;  /* 0x0000016002027836 */ /* 0x002fe20000000000 */
[----:B------:R-:W-:Y:S01]  /*21e0*/  @!PT LDS RZ, [RZ] ;  /* 0x00000000fffff984 */ /* 0x000fe20000000800 */
[----:B------:R-:W-:Y:S01]  /*21f0*/  @!PT LDS RZ, [RZ] ;  /* 0x00000000fffff984 */ /* 0x000fe20000000800 */
[----:B------:R-:W-:Y:S01]  /*2200*/  @!PT LDS RZ, [RZ] ;  /* 0x00000000fffff984 */ /* 0x000fe20000000800 */
[----:B------:R-:W-:Y:S01]  /*2210*/  @!PT LDS RZ, [RZ] ;  /* 0x00000000fffff984 */ /* 0x000fe20000000800 */
[----:B------:R1:W-:Y:S06]  /*2220*/  MEMBAR.ALL.CTA ;  /* 0x0000000000007992 */ /* 0x0003ec0000008000 */
[----:B-1----:R-:W1:Y:S01]  /*2230*/  FENCE.VIEW.ASYNC.S ;  /* 0x00000000000073c6 */ /* 0x002e620000000000 */
[----:B------:R-:W-:-:S04]  /*2240*/  PRMT R2, RZ, 0x654, R2 ;  /* 0x00000654ff027816 */ /* 0x000fc80000000002 */
[----:B-1----:R1:W-:Y:S01]  /*2250*/  SYNCS.ARRIVE.TRANS64.RED.A1T0 RZ, [R2+URZ], RZ ;  /* 0x000000ff02ff79a7 */ /* 0x0023e200081004ff */
[----:B--2---:R-:W-:-:S13]  /*2260*/  LOP3.LUT P2, RZ, R6, 0x1, RZ, 0xc0, !PT ;  /* 0x0000000106ff7812 */ /* 0x004fda000784c0ff */
[----:B------:R-:W-:Y:S01]  /*2270*/  @P2 SHF.R.U32.HI R3, RZ, 0x10, R5 ;  /* 0x00000010ff032819 */ /* 0x000fe20000011605 */
[----:B------:R-:W-:Y:S01]  /*2280*/  VOTEU.ANY UP0, P2 ;  /* 0x0000000000ff7886 */ /* 0x000fe20001000100 */
[----:B------:R-:W-:Y:S02]  /*2290*/  @P2 MOV R10, R4 ;  /* 0x00000004000a2202 */ /* 0x000fe40000000f00 */
[----:B------:R-:W-:Y:S02]  /*22a0*/  @P2 R2UR.BROADCAST UR8, R3 ;  /* 0x00000000030822ca */ /* 0x000fe400008e0000 */
[----:B------:R-:W-:-:S11]  /*22b0*/  @P2 LOP3.LUT R9, R5, 0xffff, RZ, 0xc0, !PT ;  /* 0x0000ffff05092812 */ /* 0x000fd600078ec0ff */
[----:B------:R-:W-:Y:S01]  /*22c0*/  @UP0 UMOV UR36, UR8 ;  /* 0x0000000800240c82 */ /* 0x000fe20008000000 */
[----:B-1----:R-:W-:Y:S05]  /*22d0*/  @!P0 BRA `(.L_x_41) ;  /* 0x0000000000b88947 */ /* 0x002fea0003800000 */
[----:B------:R-:W3:Y:S01]  /*22e0*/  LDC.64 R4, c[0x0][0xb18] ;  /* 0x0002c600ff047b82 */ /* 0x000ee20000000a00 */
[----:B------:R-:W-:-:S07]  /*22f0*/  ISETP.NE.AND P3, PT, R36, 0x1, PT ;  /* 0x000000012400780c */ /* 0x000fce0003f65270 */
[----:B------:R-:W1:Y:S08]  /*2300*/  LDC.64 R6, c[0x0][0xb10] ;  /* 0x0002c400ff067b82 */ /* 0x000e700000000a00 */
[----:B------:R-:W2:Y:S08]  /*2310*/  LDC R18, c[0x0][0xb20] ;  /* 0x0002c800ff127b82 */ /* 0x000eb00000000800 */
[----:B------:R-:W4:Y:S01]  /*2320*/  LDC R19, c[0x0][0xb0c] ;  /* 0x0002c300ff137b82 */ /* 0x000f220000000800 */
[----:B---3--:R-:W-:Y:S01]  /*2330*/  IMAD.HI.U32 R21, R0, R5, RZ ;  /* 0x0000000500157227 */ /* 0x008fe200078e00ff */
[----:B------:R-:W-:-:S03]  /*2340*/  ISETP.NE.AND P0, PT, R4, 0x1, PT ;  /* 0x000000010400780c */ /* 0x000fc60003f05270 */
[----:B------:R-:W-:-:S03]  /*2350*/  IMAD.HI.U32 R5, R9, R5, RZ ;  /* 0x0000000509057227 */ /* 0x000fc600078e00ff */
[----:B------:R-:W3:Y:S01]  /*2360*/  LDC.64 R2, c[0x0][0xb28] ;  /* 0x0002ca00ff027b82 */ /* 0x000ee20000000a00 */
[----:B-1----:R-:W-:-:S04]  /*2370*/  IMAD.HI.U32 R22, R8, R6, RZ ;  /* 0x0000000608167227 */ /* 0x002fc800078e00ff */
[----:B------:R-:W-:Y:S01]  /*2380*/  IMAD.HI.U32 R23, R10, R6, RZ ;  /* 0x000000060a177227 */ /* 0x000fe200078e00ff */
[----:B------:R-:W-:Y:S02]  /*2390*/  SHF.R.U32.HI R22, RZ, R7, R22 ;  /* 0x00000007ff167219 */ /* 0x000fe40000011616 */
[-C--:B--2---:R-:W-:Y:S02]  /*23a0*/  SHF.R.U32.HI R21, RZ, R18.reuse, R21 ;  /* 0x00000012ff157219 */ /* 0x084fe40000011615 */
[----:B------:R-:W-:Y:S02]  /*23b0*/  SHF.R.U32.HI R5, RZ, R18, R5 ;  /* 0x00000012ff057219 */ /* 0x000fe40000011605 */
[----:B------:R-:W-:Y:S02]  /*23c0*/  SEL R21, R0, R21, !P0 ;  /* 0x0000001500157207 */ /* 0x000fe40004000000 */
[----:B------:R-:W-:Y:S02]  /*23d0*/  SHF.R.U32.HI R23, RZ, R7, R23 ;  /* 0x00000007ff177219 */ /* 0x000fe40000011617 */
[----:B----4-:R-:W-:-:S02]  /*23e0*/  ISETP.NE.AND P1, PT, R19, 0x1, PT ;  /* 0x000000011300780c */ /* 0x010fc40003f25270 */
[----:B------:R-:W-:Y:S02]  /*23f0*/  SEL R5, R9, R5, !P0 ;  /* 0x0000000509057207 */ /* 0x000fe40004000000 */
[----:B------:R-:W-:Y:S02]  /*2400*/  SEL R22, R8, R22, !P1 ;  /* 0x0000001608167207 */ /* 0x000fe40004800000 */
[----:B------:R-:W-:Y:S01]  /*2410*/  SEL R23, R10, R23, !P1 ;  /* 0x000000170a177207 */ /* 0x000fe20004800000 */
[----:B---3--:R-:W-:-:S04]  /*2420*/  IMAD.HI.U32 R20, R21, R2, RZ ;  /* 0x0000000215147227 */ /* 0x008fc800078e00ff */
        /* <DEDUP_REMOVED lines=10> */
[----:B------:R-:W-:-:S04]  /*24d0*/  @!P0 IMAD.HI.U32 R7, R23, R2, RZ ;  /* 0x0000000217078227 */ /* 0x000fc800078e00ff */
[----:B------:R-:W-:Y:S01]  /*24e0*/  IMAD.MOV R2, RZ, RZ, -R6 ;  /* 0x000000ffff027224 */ /* 0x000fe200078e0a06 */
[----:B------:R-:W-:Y:S02]  /*24f0*/  @!P0 SHF.R.U32.HI R3, RZ, R3, R7 ;  /* 0x00000003ff038219 */ /* 0x000fe40000011607 */
[----:B------:R-:W-:Y:S01]  /*2500*/  IADD3 R7, PT, PT, -R5, RZ, RZ ;  /* 0x000000ff05077210 */ /* 0x000fe20007ffe1ff */
[----:B------:R-:W-:Y:S01]  /*2510*/  IMAD R2, R36, R2, R5 ;  /* 0x0000000224027224 */ /* 0x000fe200078e0205 */
        /* <DEDUP_REMOVED lines=10> */
.L_x_41:
[----:B------:R-:W1:Y:S02]  /*25c0*/  LDCU UR8, c[0x0][0xb30] ;  /* 0x00016600ff0877ac */ /* 0x000e640008000800 */
[----:B-1----:R-:W-:-:S09]  /*25d0*/  UISETP.NE.AND UP0, UPT, UR8, 0x1, UPT ;  /* 0x000000010800788c */ /* 0x002fd2000bf05270 */
[----:B------:R-:W-:Y:S05]  /*25e0*/  BRA.U UP0, `(.L_x_42) ;  /* 0x0000000100407547 */ /* 0x000fea000b800000 */
[----:B------:R-:W1:Y:S08]  /*25f0*/  LDC.64 R4, c[0x0][0xb10] ;  /* 0x0002c400ff047b82 */ /* 0x000e700000000a00 */
[----:B------:R-:W2:Y:S08]  /*2600*/  LDC.64 R2, c[0x0][0xb18] ;  /* 0x0002c600ff027b82 */ /* 0x000eb00000000a00 */
[----:B------:R-:W4:Y:S08]  /*2610*/  LDC R6, c[0x0][0xb20] ;  /* 0x0002c800ff067b82 */ /* 0x000f300000000800 */
[----:B------:R-:W3:Y:S01]  /*2620*/  LDC R7, c[0x0][0xb0c] ;  /* 0x0002c300ff077b82 */ /* 0x000ee20000000800 */
[----:B-1----:R-:W-:-:S05]  /*2630*/  IMAD.HI.U32 R4, R10, R4, RZ ;  /* 0x000000040a047227 */ /* 0x002fca00078e00ff */
[----:B------:R-:W-:Y:S01]  /*2640*/  SHF.R.U32.HI R4, RZ, R5, R4 ;  /* 0x00000005ff047219 */ /* 0x000fe20000011604 */
[----:B--2---:R-:W-:Y:S01]  /*2650*/  IMAD.HI.U32 R3, R9, R3, RZ ;  /* 0x0000000309037227 */ /* 0x004fe200078e00ff */
[----:B------:R-:W-:-:S04]  /*2660*/  ISETP.NE.AND P0, PT, R2, 0x1, PT ;  /* 0x000000010200780c */ /* 0x000fc80003f05270 */
[----:B----4-:R-:W-:-:S04]  /*2670*/  SHF.R.U32.HI R3, RZ, R6, R3 ;  /* 0x00000006ff037219 */ /* 0x010fc80000011603 */
[----:B------:R-:W-:Y:S02]  /*2680*/  SEL R3, R9, R3, !P0 ;  /* 0x0000000309037207 */ /* 0x000fe40004000000 */
[----:B---3--:R-:W-:-:S04]  /*2690*/  ISETP.NE.AND P1, PT, R7, 0x1, PT ;  /* 0x000000010700780c */ /* 0x008fc80003f25270 */
[----:B------:R-:W-:-:S05]  /*26a0*/  SEL R4, R10, R4, !P1 ;  /* 0x000000040a047207 */ /* 0x000fca0004800000 */
[----:B------:R-:W-:Y:S02]  /*26b0*/  IMAD.IADD R5, R3, 0x1, -R4 ;  /* 0x0000000103057824 */ /* 0x000fe400078e0a04 */
[----:B------:R-:W-:Y:S02]  /*26c0*/  IMAD.IADD R3, R4, 0x1, -R3 ;  /* 0x0000000104037824 */ /* 0x000fe400078e0a03 */
[----:B------:R-:W-:Y:S02]  /*26d0*/  IMAD R10, R5, R7, R10 ;  /* 0x00000007050a7224 */ /* 0x000fe400078e020a */
[----:B------:R-:W-:-:S07]  /*26e0*/  IMAD R9, R3, R2, R9 ;  /* 0x0000000203097224 */ /* 0x000fce00078e0209 */
.L_x_42:
[----:B------:R-:W-:Y:S01]  /*26f0*/  VIADD R14, R14, 0x1 ;  /* 0x000000010e0e7836 */ /* 0x000fe20000000000 */
[----:B------:R-:W-:Y:S01]  /*2700*/  UPLOP3.LUT UP5, UPT, UPT, UPT, UPT, 0x80, 0x8 ;  /* 0x000000000008789c */ /* 0x000fe20003faf070 */
[----:B------:R-:W-:Y:S02]  /*2710*/  IMAD.IADD R23, R10, 0x1, R92 ;  /* 0x000000010a177824 */ /* 0x000fe400078e025c */
[----:B------:R-:W-:Y:S01]  /*2720*/  IMAD.IADD R22, R9, 0x1, R83 ;  /* 0x0000000109167824 */ /* 0x000fe200078e0253 */
[----:B------:R-:W-:-:S04]  /*2730*/  ISETP.NE.AND P0, PT, R14, 0x2, PT ;  /* 0x000000020e00780c */ /* 0x000fc80003f05270 */
[----:B------:R-:W-:Y:S02]  /*2740*/  SEL R2, RZ, 0x1, P0 ;  /* 0x00000001ff027807 */ /* 0x000fe40000000000 */
[----:B------:R-:W-:Y:S02]  /*2750*/  SEL R14, R14, RZ, P0 ;  /* 0x000000ff0e0e7207 */ /* 0x000fe40000000000 */
[----:B------:R-:W-:Y:S01]  /*2760*/  LOP3.LUT R13, R13, R2, RZ, 0x3c, !PT ;  /* 0x000000020d0d7212 */ /* 0x000fe200078e3cff */
[----:B------:R-:W-:Y:S06]  /*2770*/  @P2 BRA `(.L_x_43) ;  /* 0xfffffff000542947 */ /* 0x000fec000383ffff */
[----:B------:R-:W-:Y:S01]  /*2780*/  UIADD3 UR6, UPT, UPT, UR6, 0x80, URZ ;  /* 0x0000008006067890 */ /* 0x000fe2000fffe0ff */
[----:B------:R-:W-:-:S03]  /*2790*/  SHF.L.U32 R2, R15, 0x1f, RZ ;  /* 0x0000001f0f027819 */ /* 0x000fc600000006ff */
[----:B------:R-:W-:-:S09]  /*27a0*/  ULEA UR4, UR23, UR6, 0x3 ;  /* 0x0000000617047291 */ /* 0x000fd2000f8e18ff */
[----:B------:R-:W1:Y:S02]  /*27b0*/  SYNCS.PHASECHK.TRANS64.TRYWAIT P0, [UR4], R2 ;  /* 0x00000002ff0075a7 */ /* 0x000e640008001104 */
[----:B-1----:R-:W-:Y:S05]  /*27c0*/  @!P0 BRA `(.L_x_44) ;  /* 0x0000008400708947 */ /* 0x002fea0003800000 */
.L_x_242:
[----:B------:R-:W-:-:S04]  /*27d0*/  UIADD3 UR5, UPT, UPT, UR23, 0x1, URZ ;  /* 0x0000000117057890 */ /* 0x000fc8000fffe0ff */
[----:B------:R-:W-:-:S04]  /*27e0*/  UISETP.NE.AND UP0, UPT, UR5, 0x10, UPT ;  /* 0x000000100500788c */ /* 0x000fc8000bf05270 */
[----:B------:R-:W-:Y:S02]  /*27f0*/  USEL UR7, URZ, 0x1, UP0 ;  /* 0x00000001ff077887 */ /* 0x000fe40008000000 */
[----:B------:R-:W-:-:S04]  /*2800*/  USEL UR5, UR5, URZ, UP0 ;  /* 0x000000ff05057287 */ /* 0x000fc80008000000 */
[----:B------:R-:W-:Y:S01]  /*2810*/  ULEA UR4, UR5, UR6, 0x3 ;  /* 0x0000000605047291 */ /* 0x000fe2000f8e18ff */
[----:B-1----:R-:W-:-:S04]  /*2820*/  LOP3.LUT R2, R15, UR7, RZ, 0x3c, !PT ;  /* 0x000000070f027c12 */ /* 0x002fc8000f8e3cff */
[----:B------:R-:W-:-:S04]  /*2830*/  SHF.L.U32 R3, R2, 0x1f, RZ ;  /* 0x0000001f02037819 */ /* 0x000fc800000006ff */
[----:B------:R-:W1:Y:S02]  /*2840*/  SYNCS.PHASECHK.TRANS64.TRYWAIT P0, [UR4], R3 ;  /* 0x00000003ff0075a7 */ /* 0x000e640008001104 */
[----:B-1----:R-:W-:Y:S05]  /*2850*/  @!P0 BRA `(.L_x_45) ;  /* 0x0000008400648947 */ /* 0x002fea0003800000 */
.L_x_244:
[----:B------:R-:W-:-:S04]  /*2860*/  UIADD3 UR5, UPT, UPT, UR5, 0x1, URZ ;  /* 0x0000000105057890 */ /* 0x000fc8000fffe0ff */
[----:B------:R-:W-:-:S04]  /*2870*/  UISETP.NE.AND UP0, UPT, UR5, 0x10, UPT ;  /* 0x000000100500788c */ /* 0x000fc8000bf05270 */
[----:B------:R-:W-:Y:S02]  /*2880*/  USEL UR7, URZ, 0x1, UP0 ;  /* 0x00000001ff077887 */ /* 0x000fe40008000000 */
[----:B------:R-:W-:-:S04]  /*2890*/  USEL UR5, UR5, URZ, UP0 ;  /* 0x000000ff05057287 */ /* 0x000fc80008000000 */
[----:B------:R-:W-:Y:S01]  /*28a0*/  ULEA UR4, UR5, UR6, 0x3 ;  /* 0x0000000605047291 */ /* 0x000fe2000f8e18ff */
[----:B------:R-:W-:-:S04]  /*28b0*/  LOP3.LUT R2, R2, UR7, RZ, 0x3c, !PT ;  /* 0x0000000702027c12 */ /* 0x000fc8000f8e3cff */
[----:B-1----:R-:W-:-:S04]  /*28c0*/  SHF.L.U32 R3, R2, 0x1f, RZ ;  /* 0x0000001f02037819 */ /* 0x002fc800000006ff */
[----:B------:R-:W1:Y:S02]  /*28d0*/  SYNCS.PHASECHK.TRANS64.TRYWAIT P0, [UR4], R3 ;  /* 0x00000003ff0075a7 */ /* 0x000e640008001104 */
[----:B-1----:R-:W-:Y:S05]  /*28e0*/  @!P0 BRA `(.L_x_46) ;  /* 0x0000008400588947 */ /* 0x002fea0003800000 */
.L_x_246:
        /* <DEDUP_REMOVED lines=9> */
.L_x_248:
        /* <DEDUP_REMOVED lines=9> */
.L_x_250:
        /* <DEDUP_REMOVED lines=9> */
.L_x_252:
        /* <DEDUP_REMOVED lines=9> */
.L_x_254:
        /* <DEDUP_REMOVED lines=9> */
.L_x_256:
        /* <DEDUP_REMOVED lines=9> */
.L_x_258:
        /* <DEDUP_REMOVED lines=9> */
.L_x_260:
        /* <DEDUP_REMOVED lines=9> */
.L_x_262:
        /* <DEDUP_REMOVED lines=9> */
.L_x_264:
        /* <DEDUP_REMOVED lines=9> */
.L_x_266:
        /* <DEDUP_REMOVED lines=9> */
.L_x_268:
        /* <DEDUP_REMOVED lines=9> */
.L_x_270:
[----:B------:R-:W-:-:S04]  /*2fb0*/  UIADD3 UR5, UPT, UPT, UR5, 0x1, URZ ;  /* 0x0000000105057890 */ /* 0x000fc8000fffe0ff */
[----:B------:R-:W-:-:S04]  /*2fc0*/  UISETP.NE.AND UP0, UPT, UR5, 0x10, UPT ;  /* 0x000000100500788c */ /* 0x000fc8000bf05270 */
[----:B------:R-:W-:Y:S02]  /*2fd0*/  USEL UR4, URZ, 0x1, UP0 ;  /* 0x00000001ff047887 */ /* 0x000fe40008000000 */
[----:B------:R-:W-:-:S04]  /*2fe0*/  USEL UR5, UR5, URZ, UP0 ;  /* 0x000000ff05057287 */ /* 0x000fc80008000000 */
[----:B------:R-:W-:Y:S01]  /*2ff0*/  ULEA UR5, UR5, UR6, 0x3 ;  /* 0x0000000605057291 */ /* 0x000fe2000f8e18ff */
[----:B------:R-:W-:-:S04]  /*3000*/  LOP3.LUT R2, R2, UR4, RZ, 0x3c, !PT ;  /* 0x0000000402027c12 */ /* 0x000fc8000f8e3cff */
[----:B------:R-:W-:Y:S01]  /*3010*/  SHF.L.U32 R2, R2, 0x1f, RZ ;  /* 0x0000001f02027819 */ /* 0x000fe200000006ff */
[----:B-1-3--:R-:W-:-:S07]  /*3020*/  IMAD.U32 R0, RZ, RZ, UR5 ;  /* 0x00000005ff007e24 */ /* 0x00afce000f8e00ff */
.L_x_59:
[----:B-1----:R1:W2:Y:S02]  /*3030*/  SYNCS.PHASECHK.TRANS64.TRYWAIT P0, [R0+URZ], R2 ;  /* 0x00000002000075a7 */ /* 0x0022a400080011ff */
[----:B--2---:R-:W-:Y:S05]  /*3040*/  @!P0 NANOSLEEP.SYNCS 0x989680 ;  /* 0x009896800000895d */ /* 0x004fea0003900000 */
[----:B------:R-:W2:Y:S02]  /*3050*/  @!P0 SYNCS.PHASECHK.TRANS64 P0, [R0+URZ], R2 ;  /* 0x00000002000085a7 */ /* 0x000ea400080010ff */
[----:B--2---:R-:W-:Y:S05]  /*3060*/  @P0 EXIT ;  /* 0x000000000000094d */ /* 0x004fea0003800000 */
[----:B------:R-:W-:Y:S05]  /*3070*/  BRA `(.L_x_59) ;  /* 0xfffffffc00ec7947 */ /* 0x000fea000383ffff */
.L_x_23:
[----:B------:R-:W-:-:S04]  /*3080*/  UISETP.NE.AND UP1, UPT, UR37, URZ, UPT ;  /* 0x000000ff2500728c */ /* 0x000fc8000bf25270 */
[----:B------:R-:W-:-:S09]  /*3090*/  UISETP.NE.OR UP1, UPT, UR10, 0x1, UP1 ;  /* 0x000000010a00788c */ /* 0x000fd20008f25670 */
[----:B------:R-:W-:Y:S05]  /*30a0*/  BRA.U UP1, `(.L_x_60) ;  /* 0x00000005014c7547 */ /* 0x000fea000b800000 */
[----:B------:R-:W-:Y:S01]  /*30b0*/  HFMA2 R11, -RZ, RZ, 0, 0 ;  /* 0x00000000ff0b7431 */ /* 0x000fe200000001ff */
[----:B------:R-:W-:Y:S01]  /*30c0*/  ISETP.GE.U32.AND P2, PT, R10, 0x2, PT ;  /* 0x000000020a00780c */ /* 0x000fe20003f46070 */
[----:B------:R-:W-:Y:S01]  /*30d0*/  IMAD.MOV.U32 R12, RZ, RZ, 0x1 ;  /* 0x00000001ff0c7424 */ /* 0x000fe200078e00ff */
[----:B------:R-:W-:Y:S01]  /*30e0*/  CS2R R8, SRZ ;  /* 0x0000000000087805 */ /* 0x000fe2000001ff00 */
[----:B------:R-:W-:Y:S01]  /*30f0*/  IMAD.MOV.U32 R3, RZ, RZ, RZ ;  /* 0x000000ffff037224 */ /* 0x000fe200078e00ff */
[----:B------:R-:W-:Y:S01]  /*3100*/  UMOV UR4, 0x400 ;  /* 0x0000040000047882 */ /* 0x000fe20000000000 */
[----:B------:R-:W-:Y:S01]  /*3110*/  UMOV UR6, URZ ;  /* 0x000000ff00067c82 */ /* 0x000fe20008000000 */
[----:B------:R-:W-:-:S12]  /*3120*/  ULEA UR37, UR37, UR4, 0x18 ;  /* 0x0000000425257291 */ /* 0x000fd8000f8ec0ff */
.L_x_64:
[----:B------:R-:W-:Y:S02]  /*3130*/  LEA R0, R3, UR37, 0x3 ;  /* 0x0000002503007c11 */ /* 0x000fe4000f8e18ff */
[----:B------:R-:W-:-:S03]  /*3140*/  SHF.L.U32 R4, R8, 0x1f, RZ ;  /* 0x0000001f08047819 */ /* 0x000fc600000006ff */
[----:B------:R-:W-:Y:S01]  /*3150*/  VIADD R5, R0, 0x1c0 ;  /* 0x000001c000057836 */ /* 0x000fe20000000000 */
[----:B------:R-:W1:Y:S02]  /*3160*/  SYNCS.PHASECHK.TRANS64.TRYWAIT P0, [R0+URZ+0x1b0], R4 ;  /* 0x0001b004000075a7 */ /* 0x000e6400080011ff */
[----:B-1----:R-:W-:Y:S05]  /*3170*/  @!P0 BRA `(.L_x_61) ;  /* 0x00000080006c8947 */ /* 0x002fea0003800000 */
.L_x_271:
[----:B------:R-:W-:Y:S01]  /*3180*/  ULEA UR5, UR6, UR37, 0x3 ;  /* 0x0000002506057291 */ /* 0x000fe2000f8e18ff */
[----:B-1----:R-:W-:Y:S01]  /*3190*/  PRMT R0, RZ, 0x654, R5 ;  /* 0x00000654ff007816 */ /* 0x002fe20000000005 */
[----:B------:R-:W-:Y:S01]  /*31a0*/  @!P2 IMAD.MOV.U32 R4, RZ, RZ, 0x10 ;  /* 0x00000010ff04a424 */ /* 0x000fe200078e00ff */
[----:B------:R-:W-:Y:S01]  /*31b0*/  SHF.L.U32 R5, R12, 0x1f, RZ ;  /* 0x0000001f0c057819 */ /* 0x000fe200000006ff */
[----:B------:R-:W-:Y:S01]  /*31c0*/  UIADD3 UR4, UPT, UPT, UR5, 0x150, URZ ;  /* 0x0000015005047890 */ /* 0x000fe2000fffe0ff */
[----:B------:R1:W-:Y:S05]  /*31d0*/  SYNCS.ARRIVE.TRANS64.RED.A1T0 RZ, [R0+URZ], RZ ;  /* 0x000000ff00ff79a7 */ /* 0x0003ea00081004ff */
[----:B------:R-:W-:Y:S01]  /*31e0*/  IMAD.U32 R6, RZ, RZ, UR4 ;  /* 0x00000004ff067e24 */ /* 0x000fe2000f8e00ff */
[----:B------:R-:W2:Y:S04]  /*31f0*/  SYNCS.PHASECHK.TRANS64.TRYWAIT P0, [UR5+0x160], R5 ;  /* 0x00016005ff0075a7 */ /* 0x000ea80008001105 */
[----:B------:R-:W-:Y:S01]  /*3200*/  PRMT R6, R10, 0x654, R6 ;  /* 0x000006540a067816 */ /* 0x000fe20000000006 */
[----:B-12---:R-:W-:Y:S06]  /*3210*/  @!P0 BRA `(.L_x_62) ;  /* 0x0000008000588947 */ /* 0x006fec0003800000 */
.L_x_273:
[----:B------:R-:W-:Y:S01]  /*3220*/  ULEA UR4, UR6, UR37, 0x4 ;  /* 0x0000002506047291 */ /* 0x000fe2000f8e20ff */
[----:B------:R-:W-:Y:S01]  /*3230*/  SEL R2, R6, R2, !P2 ;  /* 0x0000000206027207 */ /* 0x000fe20005000000 */
[----:B------:R-:W-:Y:S01]  /*3240*/  UIADD3 UR5, UPT, UPT, UR5, 0x150, URZ ;  /* 0x0000015005057890 */ /* 0x000fe2000fffe0ff */
[----:B-1----:R-:W-:Y:S01]  /*3250*/  LEA R0, R11, UR37, 0x3 ;  /* 0x000000250b007c11 */ /* 0x002fe2000f8e18ff */
[----:B------:R-:W-:Y:S01]  /*3260*/  UIADD3 UR4, UPT, UPT, UR4, 0x1e0, URZ ;  /* 0x000001e004047890 */ /* 0x000fe2000fffe0ff */
[----:B------:R1:W-:Y:S01]  /*3270*/  @!P2 SYNCS.ARRIVE.TRANS64.RED RZ, [R2+URZ], R4 ;  /* 0x0000000402ffa9a7 */ /* 0x0003e200080004ff */
[----:B------:R-:W-:Y:S01]  /*3280*/  UIADD3 UR6, UPT, UPT, UR6, 0x1, URZ ;  /* 0x0000000106067890 */ /* 0x000fe2000fffe0ff */
[----:B------:R-:W-:-:S03]  /*3290*/  VIADD R3, R3, 0x1 ;  /* 0x0000000103037836 */ /* 0x000fc60000000000 */
[----:B------:R-:W-:Y:S02]  /*32a0*/  UISETP.NE.AND UP0, UPT, UR6, 0x2, UPT ;  /* 0x000000020600788c */ /* 0x000fe4000bf05270 */
[----:B------:R-:W-:Y:S01]  /*32b0*/  ISETP.NE.AND P0, PT, R3, 0x2, PT ;  /* 0x000000020300780c */ /* 0x000fe20003f05270 */
[----:B------:R-:W-:Y:S06]  /*32c0*/  UGETNEXTWORKID.BROADCAST [UR4], [UR5] ;  /* 0x00000000040073ca */ /* 0x000fec0008000100 */
[----:B------:R-:W-:Y:S02]  /*32d0*/  USEL UR4, URZ, 0x1, UP0 ;  /* 0x00000001ff047887 */ /* 0x000fe40008000000 */
[----:B------:R-:W-:-:S04]  /*32e0*/  USEL UR6, UR6, URZ, UP0 ;  /* 0x000000ff06067287 */ /* 0x000fc80008000000 */
[----:B------:R-:W-:Y:S02]  /*32f0*/  LOP3.LUT R12, R12, UR4, RZ, 0x3c, !PT ;  /* 0x000000040c0c7c12 */ /* 0x000fe4000f8e3cff */
[----:B-1----:R-:W-:-:S04]  /*3300*/  SHF.L.U32 R4, R9, 0x1f, RZ ;  /* 0x0000001f09047819 */ /* 0x002fc800000006ff */
[----:B------:R-:W1:Y:S02]  /*3310*/  SYNCS.PHASECHK.TRANS64.TRYWAIT P1, [R0+URZ+0x150], R4 ;  /* 0x00015004000075a7 */ /* 0x000e6400080211ff */
[----:B-1----:R-:W-:Y:S05]  /*3320*/  @!P1 BRA `(.L_x_63) ;  /* 0x00000080002c9947 */ /* 0x002fea0003800000 */
.L_x_274:
[----:B-1----:R-:W-:Y:S01]  /*3330*/  LEA R4, R11, UR37, 0x4 ;  /* 0x000000250b047c11 */ /* 0x002fe2000f8e20ff */
[----:B------:R-:W-:Y:S01]  /*3340*/  VIADD R0, R0, 0x160 ;  /* 0x0000016000007836 */ /* 0x000fe20000000000 */
[----:B------:R-:W-:Y:S01]  /*3350*/  SEL R3, R3, RZ, P0 ;  /* 0x000000ff03037207 */ /* 0x000fe20000000000 */
[----:B------:R-:W-:-:S03]  /*3360*/  VIADD R11, R11, 0x1 ;  /* 0x000000010b0b7836 */ /* 0x000fc60000000000 */
[----:B------:R-:W1:Y:S01]  /*3370*/  LDS.128 R4, [R4+0x1e0] ;  /* 0x0001e00004047984 */ /* 0x000e620000000c00 */
[----:B------:R-:W-:Y:S02]  /*3380*/  PRMT R0, RZ, 0x654, R0 ;  /* 0x00000654ff007816 */ /* 0x000fe40000000000 */
[C---:B------:R-:W-:Y:S01]  /*3390*/  ISETP.NE.AND P1, PT, R11.reuse, 0x2, PT ;  /* 0x000000020b00780c */ /* 0x040fe20003f25270 */
[----:B------:R-:W-:Y:S01]  /*33a0*/  @!PT LDS RZ, [RZ] ;  /* 0x00000000fffff984 */ /* 0x000fe20000000800 */
[----:B------:R-:W-:Y:S01]  /*33b0*/  @!PT LDS RZ, [RZ] ;  /* 0x00000000fffff984 */ /* 0x000fe20000000800 */
[----:B------:R-:W-:Y:S01]  /*33c0*/  @!PT LDS RZ, [RZ] ;  /* 0x00000000fffff984 */ /* 0x000fe20000000800 */
[----:B------:R-:W-:Y:S01]  /*33d0*/  @!PT LDS RZ, [RZ] ;  /* 0x00000000fffff984 */ /* 0x000fe20000000800 */
[----:B------:R2:W-:Y:S06]  /*33e0*/  MEMBAR.ALL.CTA ;  /* 0x0000000000007992 */ /* 0x0005ec0000008000 */
[----:B--2---:R-:W2:Y:S01]  /*33f0*/  FENCE.VIEW.ASYNC.S ;  /* 0x00000000000073c6 */ /* 0x004ea20000000000 */
[----:B------:R-:W-:Y:S01]  /*3400*/  SEL R11, R11, RZ, P1 ;  /* 0x000000ff0b0b7207 */ /* 0x000fe20000800000 */
[----:B--2---:R2:W-:Y:S01]  /*3410*/  SYNCS.ARRIVE.TRANS64.RED.A1T0 RZ, [R0+URZ], RZ ;  /* 0x000000ff00ff79a7 */ /* 0x0045e200081004ff */
[----:B-1----:R-:W-:-:S02]  /*3420*/  LOP3.LUT P3, RZ, R6, 0x1, RZ, 0xc0, !PT ;  /* 0x0000000106ff7812 */ /* 0x002fc4000786c0ff */
[----:B------:R-:W-:-:S04]  /*3430*/  SEL R4, RZ, 0x1, P1 ;  /* 0x00000001ff047807 */ /* 0x000fc80000800000 */
[----:B------:R-:W-:Y:S02]  /*3440*/  LOP3.LUT R9, R9, R4, RZ, 0x3c, !PT ;  /* 0x0000000409097212 */ /* 0x000fe400078e3cff */
[----:B--2---:R-:W-:-:S04]  /*3450*/  SEL R0, RZ, 0x1, P0 ;  /* 0x00000001ff007807 */ /* 0x004fc80000000000 */
[----:B------:R-:W-:Y:S01]  /*3460*/  LOP3.LUT R8, R8, R0, RZ, 0x3c, !PT ;  /* 0x0000000008087212 */ /* 0x000fe200078e3cff */
[----:B------:R-:W-:Y:S06]  /*3470*/  @P3 BRA `(.L_x_64) ;  /* 0xfffffffc002c3947 */ /* 0x000fec000383ffff */
[----:B------:R-:W-:Y:S01]  /*3480*/  ULEA UR5, UR6, UR37, 0x3 ;  /* 0x0000002506057291 */ /* 0x000fe2000f8e18ff */
[----:B------:R-:W-:-:S08]  /*3490*/  SHF.L.U32 R2, R12, 0x1f, RZ ;  /* 0x0000001f0c027819 */ /* 0x000fd000000006ff */
[----:B------:R-:W1:Y:S02]  /*34a0*/  SYNCS.PHASECHK.TRANS64 P0, [UR5+0x160], R2 ;  /* 0x00016002ff0075a7 */ /* 0x000e640008001005 */
[----:B-1----:R-:W-:Y:S05]  /*34b0*/  @P0 BRA `(.L_x_65) ;  /* 0x0000000000080947 */ /* 0x002fea0003800000 */
[----:B------:R-:W1:Y:S02]  /*34c0*/  SYNCS.PHASECHK.TRANS64.TRYWAIT P0, [UR5+0x160], R2 ;  /* 0x00016002ff0075a7 */ /* 0x000e640008001105 */
[----:B-1----:R-:W-:Y:S05]  /*34d0*/  @!P0 BRA `(.L_x_66) ;  /* 0x0000007c00d48947 */ /* 0x002fea0003800000 */
.L_x_65:
[----:B------:R-:W-:-:S04]  /*34e0*/  UIADD3 UR4, UPT, UPT, UR6, 0x1, URZ ;  /* 0x0000000106047890 */ /* 0x000fc8000fffe0ff */
[----:B------:R-:W-:-:S04]  /*34f0*/  UISETP.NE.AND UP0, UPT, UR4, 0x2, UPT ;  /* 0x000000020400788c */ /* 0x000fc8000bf05270 */
[----:B------:R-:W-:Y:S02]  /*3500*/  USEL UR7, URZ, 0x1, UP0 ;  /* 0x00000001ff077887 */ /* 0x000fe40008000000 */
[----:B------:R-:W-:-:S04]  /*3510*/  USEL UR4, UR4, URZ, UP0 ;  /* 0x000000ff04047287 */ /* 0x000fc80008000000 */
[----:B------:R-:W-:Y:S01]  /*3520*/  ULEA UR4, UR4, UR37, 0x3 ;  /* 0x0000002504047291 */ /* 0x000fe2000f8e18ff */
[----:B-1----:R-:W-:-:S04]  /*3530*/  LOP3.LUT R2, R12, UR7, RZ, 0x3c, !PT ;  /* 0x000000070c027c12 */ /* 0x002fc8000f8e3cff */
[----:B------:R-:W-:-:S04]  /*3540*/  SHF.L.U32 R0, R2, 0x1f, RZ ;  /* 0x0000001f02007819 */ /* 0x000fc800000006ff */
[----:B------:R-:W1:Y:S02]  /*3550*/  SYNCS.PHASECHK.TRANS64 P0, [UR4+0x160], R0 ;  /* 0x00016000ff0075a7 */ /* 0x000e640008001004 */
[----:B-1----:R-:W-:Y:S05]  /*3560*/  @P0 EXIT ;  /* 0x000000000000094d */ /* 0x002fea0003800000 */
[----:B------:R-:W-:Y:S02]  /*3570*/  SHF.L.U32 R2, R2, 0x1f, RZ ;  /* 0x0000001f02027819 */ /* 0x000fe400000006ff */
[----:B------:R-:W-:-:S07]  /*3580*/  MOV R0, UR4 ;  /* 0x0000000400007c02 */ /* 0x000fce0008000f00 */
.L_x_67:
[----:B-1----:R1:W2:Y:S02]  /*3590*/  SYNCS.PHASECHK.TRANS64.TRYWAIT P0, [R0+URZ+0x160], R2 ;  /* 0x00016002000075a7 */ /* 0x0022a400080011ff */
[----:B--2---:R-:W-:Y:S05]  /*35a0*/  @!P0 NANOSLEEP.SYNCS 0x989680 ;  /* 0x009896800000895d */ /* 0x004fea0003900000 */
[----:B------:R-:W2:Y:S02]  /*35b0*/  @!P0 SYNCS.PHASECHK.TRANS64 P0, [R0+URZ+0x160], R2 ;  /* 0x00016002000085a7 */ /* 0x000ea400080010ff */
[----:B--2---:R-:W-:Y:S05]  /*35c0*/  @P0 EXIT ;  /* 0x000000000000094d */ /* 0x004fea0003800000 */
[----:B------:R-:W-:Y:S05]  /*35d0*/  BRA `(.L_x_67) ;  /* 0xfffffffc00ec7947 */ /* 0x000fea000383ffff */
.L_x_60:
[----:B------:R-:W-:Y:S05]  /*35e0*/  BRA.U UP4, `(.L_x_68) ;  /* 0x0000001104a07547 */ /* 0x000fea000b800000 */
[----:B------:R-:W-:Y:S01]  /*35f0*/  UMOV UR6, 0x40 ;  /* 0x0000004000067882 */ /* 0x000fe20000000000 */
[----:B------:R-:W-:Y:S01]  /*3600*/  NOP ;  /* 0x0000000000007918 */ /* 0x000fe20000000000 */
[----:B------:R-:W-:Y:S01]  /*3610*/  ULEA UR6, UR37, UR6, 0x18 ;  /* 0x0000000625067291 */ /* 0x000fe2000f8ec0ff */
[----:B------:R-:W-:Y:S02]  /*3620*/  UMOV UR7, 0x400 ;  /* 0x0000040000077882 */ /* 0x000fe40000000000 */
[----:B------:R-:W-:-:S06]  /*3630*/  ULEA UR37, UR37, UR7, 0x18 ;  /* 0x0000000725257291 */ /* 0x000fcc000f8ec0ff */
[----:B------:R-:W1:Y:S02]  /*3640*/  LDS.U8 R2, [UR6+0x1c] ;  /* 0x00001c06ff027984 */ /* 0x000e640008000000 */
[----:B-1----:R-:W-:-:S13]  /*3650*/  ISETP.NE.AND P0, PT, R2, RZ, PT ;  /* 0x000000ff0200720c */ /* 0x002fda0003f05270 */
[----:B------:R-:W-:Y:S05]  /*3660*/  @P0 BRA `(.L_x_69) ;  /* 0x0000000400080947 */ /* 0x000fea0003800000 */
[----:B------:R-:W-:Y:S02]  /*3670*/  UISETP.NE.U32.AND UP0, UPT, UR5, 0x1, UPT ;  /* 0x000000010500788c */ /* 0x000fe4000bf05070 */
[----:B------:R-:W-:-:S07]  /*3680*/  UIADD3 UR8, UPT, UPT, UR6, 0x8, URZ ;  /* 0x0000000806087890 */ /* 0x000fce000fffe0ff */
[----:B------:R-:W-:Y:S05]  /*3690*/  BRA.U !UP0, `(.L_x_70) ;  /* 0x00000001089c7547 */ /* 0x000fea000b800000 */
[----:B------:R-:W-:Y:S01]  /*36a0*/  ELECT P0, URZ, PT ;  /* 0x0000000000ff782f */ /* 0x000fe20003800000 */
[----:B------:R-:W-:-:S12]  /*36b0*/  BSSY B0, `(.L_x_70) ;  /* 0x0000025000007945 */ /* 0x000fd80003800000 */
[----:B------:R-:W-:Y:S05]  /*36c0*/  @!P0 BRA `(.L_x_71) ;  /* 0x00000000008c8947 */ /* 0x000fea0003800000 */
[----:B------:R-:W-:-:S05]  /*36d0*/  UMOV UR7, 0x10 ;  /* 0x0000001000077882 */ /* 0x000fca0000000000 */
[----:B------:R-:W-:Y:S04]  /*36e0*/  DEPBAR.LE SB1, 0x36 ;  /* 0x00009d800000791a */ /* 0x000fe80000000000 */
[----:B------:R-:W1:Y:S02]  /*36f0*/  UTCATOMSWS.2CTA.FIND_AND_SET.ALIGN UP1, UR7, UR7 ;  /* 0x00000007000775e3 */ /* 0x000e640008220800 */
[----:B-1----:R-:W-:Y:S01]  /*3700*/  MOV R10, UR7 ;  /* 0x00000007000a7c02 */ /* 0x002fe20008000f00 */
[----:B------:R-:W-:Y:S06]  /*3710*/  BRA.U UP1, `(.L_x_72) ;  /* 0x0000000101187547 */ /* 0x000fec000b800000 */
.L_x_73:
[----:B------:R-:W-:Y:S05]  /*3720*/  NANOSLEEP 0x64 ;  /* 0x000000640000795d */ /* 0x000fea0003800000 */
[----:B------:R-:W-:-:S05]  /*3730*/  UMOV UR7, 0x10 ;  /* 0x0000001000077882 */ /* 0x000fca0000000000 */
[----:B------:R-:W-:Y:S04]  /*3740*/  DEPBAR.LE SB1, 0x36 ;  /* 0x00009d800000791a */ /* 0x000fe80000000000 */
[----:B------:R-:W1:Y:S02]  /*3750*/  UTCATOMSWS.2CTA.FIND_AND_SET.ALIGN UP1, UR7, UR7 ;  /* 0x00000007000775e3 */ /* 0x000e640008220800 */
[----:B-1----:R-:W-:Y:S01]  /*3760*/  MOV R10, UR7 ;  /* 0x00000007000a7c02 */ /* 0x002fe20008000f00 */
[----:B------:R-:W-:Y:S05]  /*3770*/  BRA.U !UP1, `(.L_x_73) ;  /* 0xfffffffd09e87547 */ /* 0x000fea000b83ffff */
.L_x_72:
[----:B------:R-:W1:Y:S01]  /*3780*/  LDS R5, [UR6+0x10] ;  /* 0x00001006ff057984 */ /* 0x000e620008000800 */
[----:B------:R-:W-:Y:S01]  /*3790*/  IMAD.U32 R3, RZ, RZ, UR37 ;  /* 0x00000025ff037e24 */ /* 0x000fe2000f8e00ff */
[----:B------:R-:W-:-:S03]  /*37a0*/  MOV R2, UR4 ;  /* 0x0000000400027c02 */ /* 0x000fc60008000f00 */
[----:B------:R-:W-:Y:S01]  /*37b0*/  VIADD R3, R3, 0x200 ;  /* 0x0000020003037836 */ /* 0x000fe20000000000 */
[----:B-1----:R-:W-:-:S04]  /*37c0*/  SHF.L.U32 R5, R5, 0x1f, RZ ;  /* 0x0000001f05057819 */ /* 0x002fc800000006ff */
[----:B------:R-:W1:Y:S02]  /*37d0*/  SYNCS.PHASECHK.TRANS64.TRYWAIT P0, [UR6+0x8], R5 ;  /* 0x00000805ff0075a7 */ /* 0x000e640008001106 */
[----:B-1----:R-:W-:Y:S05]  /*37e0*/  @P0 BRA `(.L_x_74) ;  /* 0x0000000000080947 */ /* 0x002fea0003800000 */
[----:B------:R-:W1:Y:S02]  /*37f0*/  SYNCS.PHASECHK.TRANS64.TRYWAIT P0, [UR6+0x8], R5 ;  /* 0x00000805ff0075a7 */ /* 0x000e640008001106 */
[----:B-1----:R-:W-:Y:S05]  /*3800*/  @!P0 BRA `(.L_x_75) ;  /* 0x0000007c00208947 */ /* 0x002fea0003800000 */
.L_x_74:
[----:B-1----:R-:W-:Y:S01]  /*3810*/  HFMA2 R4, -RZ, RZ, 0, 5.9604644775390625e-08 ;  /* 0x00000001ff047431 */ /* 0x002fe200000001ff */
[----:B------:R-:W-:Y:S01]  /*3820*/  UPRMT UR7, UR4, 0x654, UR8 ;  /* 0x0000065404077896 */ /* 0x000fe20008000008 */
[----:B------:R-:W-:Y:S01]  /*3830*/  IMAD.MOV.U32 R7, RZ, RZ, 0xffff ;  /* 0x0000ffffff077424 */ /* 0x000fe200078e00ff */
[----:B------:R-:W-:Y:S01]  /*3840*/  PRMT R2, R2, 0x654, R3 ;  /* 0x0000065402027816 */ /* 0x000fe20000000003 */
[----:B------:R-:W-:Y:S02]  /*3850*/  IMAD.MOV.U32 R5, RZ, RZ, 0x4 ;  /* 0x00000004ff057424 */ /* 0x000fe400078e00ff */
[----:B------:R-:W-:Y:S01]  /*3860*/  IMAD.SHL.U32 R9, R10, 0x20, RZ ;  /* 0x000000200a097824 */ /* 0x000fe200078e00ff */
[----:B------:R-:W-:Y:S02]  /*3870*/  MOV R3, UR7 ;  /* 0x0000000700037c02 */ /* 0x000fe40008000f00 */
[-C--:B------:R-:W-:Y:S01]  /*3880*/  SHF.L.U32 R7, R7, R10.reuse, RZ ;  /* 0x0000000a07077219 */ /* 0x080fe200000006ff */
[----:B------:R1:W-:Y:S01]  /*3890*/  SYNCS.ARRIVE.TRANS64.RED RZ, [UR7], R5 ;  /* 0x00000005ffff79a7 */ /* 0x0003e20008000407 */
[----:B------:R-:W-:Y:S01]  /*38a0*/  SHF.L.U32 R6, R4, R10, RZ ;  /* 0x0000000a04067219 */ /* 0x000fe200000006ff */
[----:B------:R1:W-:Y:S04]  /*38b0*/  STS [UR37+0x200], R9 ;  /* 0x00020009ff007988 */ /* 0x0003e80008000825 */
[----:B------:R1:W-:Y:S04]  /*38c0*/  STAS [R2.64], R10 ;  /* 0x0000000a02007dbd */ /* 0x0003e8000c0008ff */
[----:B------:R1:W-:Y:S04]  /*38d0*/  ATOMS.OR RZ, [UR6+0x14], R7 ;  /* 0x00001407ffff798c */ /* 0x0003e8000b000006 */
[----:B------:R1:W-:Y:S04]  /*38e0*/  ATOMS.OR RZ, [UR6+0x18], R6 ;  /* 0x00001806ffff798c */ /* 0x0003e8000b000006 */
[----:B------:R1:W-:Y:S02]  /*38f0*/  ATOMS.XOR RZ, [UR6+0x10], R4 ;  /* 0x00001004ffff798c */ /* 0x0003e4000b800006 */
.L_x_71:
[----:B------:R-:W-:Y:S05]  /*3900*/  BSYNC B0 ;  /* 0x0000000000007941 */ /* 0x000fea0003800000 */
.L_x_70:
[----:B------:R-:W-:Y:S05]  /*3910*/  BRA.U UP0, `(.L_x_76) ;  /* 0x00000001006c7547 */ /* 0x000fea000b800000 */
[----:B------:R-:W-:-:S03]  /*3920*/  UMOV UR7, 0xffffffff ;  /* 0xffffffff00077882 */ /* 0x000fc60000000000 */
[----:B------:R-:W-:Y:S05]  /*3930*/  BRA.DIV UR7, `(.L_x_77) ;  /* 0x0000007a07ec7947 */ /* 0x000fea000b800000 */
[----:B------:R-:W-:-:S13]  /*3940*/  ELECT P6, URZ, PT ;  /* 0x0000000000ff782f */ /* 0x000fda00038c0000 */
.L_x_278:
[----:B------:R-:W-:Y:S05]  /*3950*/  @!P6 BRA `(.L_x_76) ;  /* 0x00000000005ce947 */ /* 0x000fea0003800000 */
[----:B-1----:R-:W1:Y:S02]  /*3960*/  LDS R3, [UR6+0x10] ;  /* 0x00001006ff037984 */ /* 0x002e640008000800 */
[----:B-1----:R-:W-:-:S04]  /*3970*/  SHF.L.U32 R3, R3, 0x1f, RZ ;  /* 0x0000001f03037819 */ /* 0x002fc800000006ff */
[----:B------:R-:W1:Y:S02]  /*3980*/  SYNCS.PHASECHK.TRANS64.TRYWAIT P0, [UR6+0x8], R3 ;  /* 0x00000803ff0075a7 */ /* 0x000e640008001106 */
[----:B-1----:R-:W-:Y:S05]  /*3990*/  @P0 BRA `(.L_x_78) ;  /* 0x0000000000080947 */ /* 0x002fea0003800000 */
[----:B------:R-:W1:Y:S02]  /*39a0*/  SYNCS.PHASECHK.TRANS64.TRYWAIT P0, [UR6+0x8], R3 ;  /* 0x00000803ff0075a7 */ /* 0x000e640008001106 */
[----:B-1----:R-:W-:Y:S05]  /*39b0*/  @!P0 BRA `(.L_x_79) ;  /* 0x0000007800ec8947 */ /* 0x002fea0003800000 */
.L_x_78:
[----:B------:R-:W2:Y:S01]  /*39c0*/  LDS R5, [UR37+0x200] ;  /* 0x00020025ff057984 */ /* 0x000ea20008000800 */
[----:B-1----:R-:W-:Y:S02]  /*39d0*/  HFMA2 R2, -RZ, RZ, 0, 5.9604644775390625e-08 ;  /* 0x00000001ff027431 */ /* 0x002fe400000001ff */
[----:B------:R-:W-:Y:S01]  /*39e0*/  IMAD.MOV.U32 R3, RZ, RZ, 0xffff ;  /* 0x0000ffffff037424 */ /* 0x000fe200078e00ff */
[----:B------:R-:W-:Y:S01]  /*39f0*/  UPRMT UR7, UR4, 0x654, UR8 ;  /* 0x0000065404077896 */ /* 0x000fe20008000008 */
[----:B--2---:R-:W-:-:S03]  /*3a00*/  IMAD.SHL.U32 R4, R5, 0x20, RZ ;  /* 0x0000002005047824 */ /* 0x004fc600078e00ff */
[-C--:B------:R-:W-:Y:S02]  /*3a10*/  SHF.L.U32 R3, R3, R5.reuse, RZ ;  /* 0x0000000503037219 */ /* 0x080fe400000006ff */
[----:B------:R-:W-:Y:S01]  /*3a20*/  SHF.L.U32 R5, R2, R5, RZ ;  /* 0x0000000502057219 */ /* 0x000fe200000006ff */
[----:B------:R2:W-:Y:S04]  /*3a30*/  STS [UR37+0x200], R4 ;  /* 0x00020004ff007988 */ /* 0x0005e80008000825 */
[----:B------:R2:W-:Y:S04]  /*3a40*/  ATOMS.OR RZ, [UR6+0x14], R3 ;  /* 0x00001403ffff798c */ /* 0x0005e8000b000006 */
[----:B------:R2:W-:Y:S01]  /*3a50*/  ATOMS.OR RZ, [UR6+0x18], R5 ;  /* 0x00001805ffff798c */ /* 0x0005e2000b000006 */
[----:B------:R-:W-:Y:S03]  /*3a60*/  SYNCS.ARRIVE.TRANS64.RED.A1T0 RZ, [UR7], RZ ;  /* 0x000000ffffff79a7 */ /* 0x000fe60008100407 */
[----:B------:R2:W-:Y:S01]  /*3a70*/  ATOMS.XOR RZ, [UR6+0x10], R2 ;  /* 0x00001002ffff798c */ /* 0x0005e2000b800006 */
[----:B------:R-:W-:Y:S05]  /*3a80*/  BRA `(.L_x_76) ;  /* 0x0000000000107947 */ /* 0x000fea0003800000 */
.L_x_69:
[----:B------:R-:W-:-:S05]  /*3a90*/  MOV R2, 0xffffffff ;  /* 0xffffffff00027802 */ /* 0x000fca0000000f00 */
[----:B------:R1:W-:Y:S02]  /*3aa0*/  STS [UR37+0x200], R2 ;  /* 0x00020002ff007988 */ /* 0x0003e40008000825 */
[----:B-1----:R-:W-:Y:S02]  /*3ab0*/  MOV R2, 0x3ad0 ;  /* 0x00003ad000027802 */ /* 0x002fe40000000f00 */
[----:B-----5:R-:W-:Y:S05]  /*3ac0*/  CALL.REL.NOINC `($__internal_1_$__cuda_sm10x_tcgen05_guardrail_trap_phase_invalid_during_alloc) ;  /* 0x0000008000807944 */ /* 0x020fea0003c00000 */
.L_x_76:
[----:B------:R-:W-:Y:S05]  /*3ad0*/  WARPSYNC.ALL ;  /* 0x0000000000007948 */ /* 0x000fea0003800000 */
[----:B------:R-:W3:Y:S01]  /*3ae0*/  S2UR UR8, SR_CgaCtaId ;  /* 0x00000000000879c3 */ /* 0x000ee20000008800 */
[----:B------:R-:W-:Y:S01]  /*3af0*/  UMOV UR6, 0x400 ;  /* 0x0000040000067882 */ /* 0x000fe20000000000 */
[----:B------:R-:W-:-:S06]  /*3b00*/  NOP ;  /* 0x0000000000007918 */ /* 0x000fcc0000000000 */
[----:B------:R-:W-:Y:S06]  /*3b10*/  BAR.ARV 0x6, 0xa0 ;  /* 0x0182800000007b1d */ /* 0x000fec0000002000 */
[----:B------:R-:W-:Y:S01]  /*3b20*/  LOP3.LUT R0, R0, 0xffff, RZ, 0xc0, !PT ;  /* 0x0000ffff00007812 */ /* 0x000fe200078ec0ff */
[----:B-1----:R-:W-:Y:S01]  /*3b30*/  IMAD.MOV.U32 R9, RZ, RZ, 0x1 ;  /* 0x00000001ff097424 */ /* 0x002fe200078e00ff */
[----:B------:R-:W-:Y:S01]  /*3b40*/  LOP3.LUT R8, R8, 0xffff, RZ, 0xc0, !PT ;  /* 0x0000ffff08087812 */ /* 0x000fe200078ec0ff */
[----:B------:R-:W-:Y:S01]  /*3b50*/  UMOV UR22, URZ ;  /* 0x000000ff00167c82 */ /* 0x000fe20008000000 */
[----:B------:R-:W-:Y:S01]  /*3b60*/  R2UR UR12, R0 ;  /* 0x00000000000c72ca */ /* 0x000fe200000e0000 */
[----:B------:R-:W-:Y:S01]  /*3b70*/  UMOV UR21, URZ ;  /* 0x000000ff00157c82 */ /* 0x000fe20008000000 */
[----:B------:R-:W-:Y:S01]  /*3b80*/  R2UR UR13, R8 ;  /* 0x00000000080d72ca */ /* 0x000fe200000e0000 */
[----:B------:R-:W-:Y:S01]  /*3b90*/  IMAD.MOV.U32 R8, RZ, RZ, RZ ;  /* 0x000000ffff087224 */ /* 0x000fe200078e00ff */
[----:B------:R-:W-:Y:S01]  /*3ba0*/  UMOV UR20, URZ ;  /* 0x000000ff00147c82 */ /* 0x000fe20008000000 */
[----:B------:R-:W-:-:S02]  /*3bb0*/  UISETP.NE.AND UP2, UPT, UR5, URZ, UPT ;  /* 0x000000ff0500728c */ /* 0x000fc4000bf45270 */
[----:B---3--:R-:W-:Y:S01]  /*3bc0*/  ULEA UR8, UR8, UR6, 0x18 ;  /* 0x0000000608087291 */ /* 0x008fe2000f8ec0ff */
[----:B------:R-:W1:Y:S03]  /*3bd0*/  LDCU UR6, c[0x0][0x38c] ;  /* 0x00007180ff0677ac */ /* 0x000e660008000800 */
[----:B------:R-:W-:Y:S02]  /*3be0*/  UIADD3 UR14, UPT, UPT, UR8, 0x6400, URZ ;  /* 0x00006400080e7890 */ /* 0x000fe4000fffe0ff */
[----:B------:R-:W-:-:S03]  /*3bf0*/  UIADD3 UR15, UPT, UPT, UR8, 0x16400, URZ ;  /* 0x00016400080f7890 */ /* 0x000fc6000fffe0ff */
[----:B--2---:R-:W2:Y:S01]  /*3c00*/  LDS R2, [UR8+0x200] ;  /* 0x00020008ff027984 */ /* 0x004ea20008000800 */
[----:B------:R-:W-:Y:S02]  /*3c10*/  USHF.R.U32.HI UR14, URZ, 0x4, UR14 ;  /* 0x00000004ff0e7899 */ /* 0x000fe4000801160e */
[----:B------:R-:W-:Y:S02]  /*3c20*/  USHF.R.U32.HI UR15, URZ, 0x4, UR15 ;  /* 0x00000004ff0f7899 */ /* 0x000fe4000801160f */
[----:B------:R-:W-:Y:S02]  /*3c30*/  ULOP3.LUT UR14, UR14, 0x3fff, URZ, 0xc0, !UPT ;  /* 0x00003fff0e0e7892 */ /* 0x000fe4000f8ec0ff */
[----:B------:R-:W-:Y:S02]  /*3c40*/  ULOP3.LUT UR15, UR15, 0x3fff, URZ, 0xc0, !UPT ;  /* 0x00003fff0f0f7892 */ /* 0x000fe4000f8ec0ff */
[----:B------:R-:W-:Y:S02]  /*3c50*/  ULOP3.LUT UR14, UR14, 0x10000, URZ, 0xfc, !UPT ;  /* 0x000100000e0e7892 */ /* 0x000fe4000f8efcff */
[----:B-1----:R-:W-:-:S02]  /*3c60*/  UIADD3 UR6, UPT, UPT, UR6, 0x3f, URZ ;  /* 0x0000003f06067890 */ /* 0x002fc4000fffe0ff */
[----:B------:R-:W-:Y:S02]  /*3c70*/  ULOP3.LUT UR15, UR15, 0x10000, URZ, 0xfc, !UPT ;  /* 0x000100000f0f7892 */ /* 0x000fe4000f8efcff */
[----:B------:R-:W-:Y:S01]  /*3c80*/  USHF.R.S32.HI UR7, URZ, 0x1f, UR6 ;  /* 0x0000001fff077899 */ /* 0x000fe20008011406 */
[----:B------:R-:W-:Y:S01]  /*3c90*/  UMOV UR28, 0x0 ;  /* 0x00000000001c7882 */ /* 0x000fe20000000000 */
[----:B------:R-:W-:Y:S02]  /*3ca0*/  UMOV UR29, 0x8400010 ;  /* 0x08400010001d7882 */ /* 0x000fe40000000000 */
[----:B------:R-:W-:Y:S01]  /*3cb0*/  ULEA.HI UR7, UR7, UR6, URZ, 0x6 ;  /* 0x0000000607077291 */ /* 0x000fe2000f8f30ff */
[----:B------:R-:W-:Y:S01]  /*3cc0*/  UMOV UR26, 0x0 ;  /* 0x00000000001a7882 */ /* 0x000fe20000000000 */
[----:B------:R-:W-:Y:S02]  /*3cd0*/  UMOV UR27, 0x8400010 ;  /* 0x08400010001b7882 */ /* 0x000fe40000000000 */
[----:B------:R-:W-:-:S04]  /*3ce0*/  USHF.R.S32.HI UR7, URZ, 0x6, UR7 ;  /* 0x00000006ff077899 */ /* 0x000fc80008011407 */
[----:B------:R-:W-:-:S04]  /*3cf0*/  UISETP.LT.AND UP0, UPT, UR7, 0x1, UPT ;  /* 0x000000010700788c */ /* 0x000fc8000bf01270 */
[----:B------:R-:W-:Y:S01]  /*3d00*/  USEL UR23, UR7, 0x1, !UP0 ;  /* 0x0000000107177887 */ /* 0x000fe2000c000000 */
[----:B--2---:R-:W-:Y:S02]  /*3d10*/  R2UR UR24, R2 ;  /* 0x00000000021872ca */ /* 0x004fe400000e0000 */
[----:B------:R-:W-:-:S13]  /*3d20*/  CS2R R2, SRZ ;  /* 0x0000000000027805 */ /* 0x000fda000001ff00 */
.L_x_87:
[C---:B------:R-:W-:Y:S02]  /*3d30*/  LEA R0, R8.reuse, UR8, 0x3 ;  /* 0x0000000808007c11 */ /* 0x040fe4000f8e18ff */
[----:B------:R-:W-:Y:S02]  /*3d40*/  SHF.L.U32 R4, R3, 0x1f, RZ ;  /* 0x0000001f03047819 */ /* 0x000fe400000006ff */
[----:B------:R-:W-:Y:S02]  /*3d50*/  LEA R5, R8, UR8, 0x4 ;  /* 0x0000000808057c11 */ /* 0x000fe4000f8e20ff */
[----:B------:R-:W1:Y:S02]  /*3d60*/  SYNCS.PHASECHK.TRANS64.TRYWAIT P0, [R0+URZ+0x150], R4 ;  /* 0x00015004000075a7 */ /* 0x000e6400080011ff */
[----:B-1-34-:R-:W-:Y:S05]  /*3d70*/  @!P0 BRA `(.L_x_80) ;  /* 0x0000007800148947 */ /* 0x01afea0003800000 */
.L_x_279:
[----:B-1----:R-:W1:Y:S01]  /*3d80*/  LDS.128 R4, [R5+0x1e0] ;  /* 0x0001e00005047984 */ /* 0x002e620000000c00 */
[----:B------:R-:W-:Y:S02]  /*3d90*/  VIADD R0, R0, 0x160 ;  /* 0x0000016000007836 */ /* 0x000fe40000000000 */
[----:B------:R-:W-:Y:S01]  /*3da0*/  VIADD R8, R8, 0x1 ;  /* 0x0000000108087836 */ /* 0x000fe20000000000 */
[----:B------:R-:W-:Y:S01]  /*3db0*/  @!PT LDS RZ, [RZ] ;  /* 0x00000000fffff984 */ /* 0x000fe20000000800 */
[----:B------:R-:W-:Y:S01]  /*3dc0*/  @!PT LDS RZ, [RZ] ;  /* 0x00000000fffff984 */ /* 0x000fe20000000800 */
[----:B------:R-:W-:Y:S01]  /*3dd0*/  @!PT LDS RZ, [RZ] ;  /* 0x00000000fffff984 */ /* 0x000fe20000000800 */
[----:B------:R-:W-:Y:S01]  /*3de0*/  @!PT LDS RZ, [RZ] ;  /* 0x00000000fffff984 */ /* 0x000fe20000000800 */
[----:B------:R2:W-:Y:S06]  /*3df0*/  MEMBAR.ALL.CTA ;  /* 0x0000000000007992 */ /* 0x0005ec0000008000 */
[----:B--2---:R-:W2:Y:S01]  /*3e00*/  FENCE.VIEW.ASYNC.S ;  /* 0x00000000000073c6 */ /* 0x004ea20000000000 */
[----:B------:R-:W-:-:S04]  /*3e10*/  PRMT R0, RZ, 0x654, R0 ;  /* 0x00000654ff007816 */ /* 0x000fc80000000000 */
[----:B--2---:R2:W-:Y:S01]  /*3e20*/  SYNCS.ARRIVE.TRANS64.RED.A1T0 RZ, [R0+URZ], RZ ;  /* 0x000000ff00ff79a7 */ /* 0x0045e200081004ff */
[----:B-1----:R-:W-:Y:S01]  /*3e30*/  LOP3.LUT P1, RZ, R6, 0x1, RZ, 0xc0, !PT ;  /* 0x0000000106ff7812 */ /* 0x002fe2000782c0ff */
[----:B--2---:R-:W-:-:S12]  /*3e40*/  BRA.U UP2, `(.L_x_81) ;  /* 0x0000000102e07547 */ /* 0x004fd8000b800000 */
[----:B------:R-:W1:Y:S01]  /*3e50*/  LDCU UR6, c[0x0][0x38c] ;  /* 0x00007180ff0677ac */ /* 0x000e620008000800 */
[----:B------:R-:W-:Y:S02]  /*3e60*/  PLOP3.LUT P2, PT, PT, PT, PT, 0x80, 0x8 ;  /* 0x000000000008781c */ /* 0x000fe40003f4f070 */
[----:B------:R-:W-:Y:S01]  /*3e70*/  SHF.L.U32 R4, R9, 0x1f, RZ ;  /* 0x0000001f09047819 */ /* 0x000fe200000006ff */
[----:B------:R-:W-:Y:S02]  /*3e80*/  ULEA UR10, UR22, UR8, 0x3 ;  /* 0x00000008160a7291 */ /* 0x000fe4000f8e18ff */
[----:B------:R-:W-:Y:S02]  /*3e90*/  ULEA UR11, UR22, UR24, 0x7 ;  /* 0x00000018160b7291 */ /* 0x000fe4000f8e38ff */
[----:B-1----:R-:W-:-:S06]  /*3ea0*/  UISETP.GE.AND UP0, UPT, UR6, 0x1, UPT ;  /* 0x000000010600788c */ /* 0x002fcc000bf06270 */
[----:B------:R-:W-:-:S05]  /*3eb0*/  PLOP3.LUT P0, PT, PT, PT, UP0, 0x80, 0x8 ;  /* 0x000000000008781c */ /* 0x000fca0003f0f008 */
[----:B------:R-:W-:-:S08]  /*3ec0*/  @UP0 ULEA UR6, UR21, UR8, 0x3 ;  /* 0x0000000815060291 */ /* 0x000fd0000f8e18ff */
[----:B------:R-:W-:-:S04]  /*3ed0*/  @P0 SHF.L.U32 R0, R2, 0x1f, RZ ;  /* 0x0000001f02000819 */ /* 0x000fc800000006ff */
[----:B------:R1:W2:Y:S01]  /*3ee0*/  @P0 SYNCS.PHASECHK.TRANS64.TRYWAIT P2, [UR6], R0 ;  /* 0x00000000ff0005a7 */ /* 0x0002a20008041106 */
[----:B------:R-:W3:Y:S02]  /*3ef0*/  SYNCS.PHASECHK.TRANS64.TRYWAIT P0, [UR10+0x190], R4 ;  /* 0x00019004ff0075a7 */ /* 0x000ee4000800110a */
[----:B-123--:R-:W-:Y:S05]  /*3f00*/  @!P0 BRA `(.L_x_82) ;  /* 0x0000007400c48947 */ /* 0x00efea0003800000 */
.L_x_281:
[----:B------:R-:W-:Y:S01]  /*3f10*/  UMOV UR19, UR20 ;  /* 0x0000001400137c82 */ /* 0x000fe20008000000 */
[----:B------:R-:W-:Y:S05]  /*3f20*/  BRA.U !UP0, `(.L_x_83) ;  /* 0x0000000108987547 */ /* 0x000fea000b800000 */
[----:B------:R-:W-:Y:S02]  /*3f30*/  UIADD3 UR19, UPT, UPT, UR23, UR20, URZ ;  /* 0x0000001417137290 */ /* 0x000fe4000fffe0ff */
[----:B------:R-:W-:Y:S01]  /*3f40*/  UPLOP3.LUT UP3, UPT, UPT, UPT, UPT, 0x40, 0x4 ;  /* 0x000000000004789c */ /* 0x000fe20003f6e870 */
[----:B------:R-:W-:Y:S01]  /*3f50*/  UMOV UR18, UR7 ;  /* 0x0000000700127c82 */ /* 0x000fe20008000000 */
[----:B------:R-:W-:-:S09]  /*3f60*/  UMOV UR17, UR21 ;  /* 0x0000001500117c82 */ /* 0x000fd20008000000 */
.L_x_86:
[----:B--2---:R-:W-:Y:S01]  /*3f70*/  ULEA UR9, UR17, UR8, 0x3 ;  /* 0x0000000811097291 */ /* 0x004fe2000f8e18ff */
[----:B---3--:R-:W-:Y:S11]  /*3f80*/  @P2 BRA `(.L_x_84) ;  /* 0x00000000000c2947 */ /* 0x008ff60003800000 */
[----:B-1----:R-:W-:Y:S04]  /*3f90*/  SHF.L.U32 R4, R2, 0x1f, RZ ;  /* 0x0000001f02047819 */ /* 0x002fe800000006ff */
[----:B------:R-:W1:Y:S02]  /*3fa0*/  SYNCS.PHASECHK.TRANS64.TRYWAIT P0, [UR9], R4 ;  /* 0x00000004ff0075a7 */ /* 0x000e640008001109 */
[----:B-1----:R-:W-:Y:S05]  /*3fb0*/  @!P0 BRA `(.L_x_85) ;  /* 0x0000007400b08947 */ /* 0x002fea0003800000 */
.L_x_84:
[----:B------:R-:W-:Y:S01]  /*3fc0*/  UISETP.NE.AND UP0, UPT, UR18, 0x1, UPT ;  /* 0x000000011200788c */ /* 0x000fe2000bf05270 */
[----:B------:R-:W-:Y:S01]  /*3fd0*/  PLOP3.LUT P2, PT, PT, PT, PT, 0x80, 0x8 ;  /* 0x000000000008781c */ /* 0x000fe20003f4f070 */
[----:B------:R-:W-:Y:S02]  /*3fe0*/  UIADD3 UR21, UPT, UPT, UR17, 0x1, URZ ;  /* 0x0000000111157890 */ /* 0x000fe4000fffe0ff */
[----:B------:R-:W-:Y:S02]  /*3ff0*/  ULEA UR30, UR17, UR15, 0x9 ;  /* 0x0000000f111e7291 */ /* 0x000fe4000f8e48ff */
[----:B------:R-:W-:Y:S01]  /*4000*/  UISETP.NE.AND UP1, UPT, UR21, 0x10, UPT ;  /* 0x000000101500788c */ /* 0x000fe2000bf25270 */
[----:B------:R-:W-:Y:S01]  /*4010*/  PLOP3.LUT P0, PT, PT, PT, UP0, 0x80, 0x8 ;  /* 0x000000000008781c */ /* 0x000fe20003f0f008 */
[----:B------:R-:W-:Y:S02]  /*4020*/  ULEA UR32, UR17, UR14, 0x8 ;  /* 0x0000000e11207291 */ /* 0x000fe4000f8e40ff */
[----:B------:R-:W-:Y:S02]  /*4030*/  USEL UR16, URZ, 0x1, UP1 ;  /* 0x00000001ff107887 */ /* 0x000fe40008800000 */
[----:B------:R-:W-:Y:S02]  /*4040*/  USEL UR21, UR21, URZ, UP1 ;  /* 0x000000ff15157287 */ /* 0x000fe40008800000 */
[----:B------:R-:W-:Y:S02]  /*4050*/  UIADD3 UR36, UPT, UPT, UR30, 0x2, URZ ;  /* 0x000000021e247890 */ /* 0x000fe4000fffe0ff */
[----:B------:R-:W-:Y:S01]  /*4060*/  @UP0 ULEA UR6, UR21, UR8, 0x3 ;  /* 0x0000000815060291 */ /* 0x000fe2000f8e18ff */
[----:B------:R-:W-:Y:S01]  /*4070*/  LOP3.LUT R2, R2, UR16, RZ, 0x3c, !PT ;  /* 0x0000001002027c12 */ /* 0x000fe2000f8e3cff */
[----:B------:R-:W-:Y:S02]  /*4080*/  UIADD3 UR34, UPT, UPT, UR32, 0x2, URZ ;  /* 0x0000000220227890 */ /* 0x000fe4000fffe0ff */
[----:B------:R-:W-:Y:S01]  /*4090*/  UIADD3 UR9, UPT, UPT, UR9, 0x80, URZ ;  /* 0x0000008009097890 */ /* 0x000fe2000fffe0ff */
[----:B-1----:R-:W-:Y:S01]  /*40a0*/  @P0 SHF.L.U32 R0, R2, 0x1f, RZ ;  /* 0x0000001f02000819 */ /* 0x002fe200000006ff */
[----:B------:R-:W-:Y:S01]  /*40b0*/  UMOV UR31, 0x80004020 ;  /* 0x80004020001f7882 */ /* 0x000fe20000000000 */
[----:B------:R-:W-:Y:S01]  /*40c0*/  UMOV UR33, 0x80004020 ;  /* 0x8000402000217882 */ /* 0x000fe20000000000 */
[----:B------:R-:W-:Y:S01]  /*40d0*/  UMOV UR37, 0x80004020 ;  /* 0x8000402000257882 */ /* 0x000fe20000000000 */
[----:B------:R2:W3:Y:S01]  /*40e0*/  @P0 SYNCS.PHASECHK.TRANS64.TRYWAIT P2, [UR6], R0 ;  /* 0x00000000ff0005a7 */ /* 0x0004e20008041106 */
[----:B------:R-:W-:Y:S01]  /*40f0*/  UIADD3 UR20, UPT, UPT, UR20, 0x1, URZ ;  /* 0x0000000114147890 */ /* 0x000fe2000fffe0ff */
[----:B------:R2:W-:Y:S01]  /*4100*/  UTCQMMA.2CTA gdesc[UR32], gdesc[UR30], tmem[UR11], tmem[UR28], idesc[UR29], UP3 ;  /* 0x00ff1c1e200075ea */ /* 0x0005e20009a0030b */
[----:B------:R-:W-:Y:S02]  /*4110*/  UIADD3 UR18, UPT, UPT, UR18, -0x1, URZ ;  /* 0xffffffff12127890 */ /* 0x000fe4000fffe0ff */
[----:B------:R-:W-:Y:S02]  /*4120*/  UISETP.NE.AND UP0, UPT, UR20, UR19, UPT ;  /* 0x000000131400728c */ /* 0x000fe4000bf05270 */
[----:B------:R-:W-:Y:S01]  /*4130*/  UPLOP3.LUT UP3, UPT, UPT, UPT, UPT, 0x80, 0x8 ;  /* 0x000000000008789c */ /* 0x000fe20003f6f070 */
[----:B------:R-:W-:Y:S01]  /*4140*/  UMOV UR35, 0x80004020 ;  /* 0x8000402000237882 */ /* 0x000fe20000000000 */
[----:B------:R-:W-:Y:S01]  /*4150*/  UMOV UR17, UR21 ;  /* 0x0000001500117c82 */ /* 0x000fe20008000000 */
[----:B------:R2:W-:Y:S01]  /*4160*/  UTCQMMA.2CTA gdesc[UR34], gdesc[UR36], tmem[UR11], tmem[UR26], idesc[UR27], UPT ;  /* 0x00ff1a24220075ea */ /* 0x0005e2000ba0030b */
[----:B------:R2:W-:Y:S03]  /*4170*/  UTCBAR.2CTA.MULTICAST [UR9], URZ, UR13 ;  /* 0x000000ff090073e9 */ /* 0x0005e6000820080d */
[----:B------:R-:W-:Y:S05]  /*4180*/  BRA.U UP0, `(.L_x_86) ;  /* 0xfffffffd00787547 */ /* 0x000fea000b83ffff */
.L_x_83:
[----:B------:R-:W-:Y:S01]  /*4190*/  UIADD3 UR10, UPT, UPT, UR10, 0x170, URZ ;  /* 0x000001700a0a7890 */ /* 0x000fe2000fffe0ff */
[----:B------:R-:W-:-:S08]  /*41a0*/  UMOV UR20, UR19 ;  /* 0x0000001300147c82 */ /* 0x000fd00008000000 */
[----:B------:R4:W-:Y:S01]  /*41b0*/  UTCBAR.2CTA.MULTICAST [UR10], URZ, UR12 ;  /* 0x000000ff0a0073e9 */ /* 0x0009e2000820080c */
[----:B------:R-:W-:Y:S02]  /*41c0*/  NOP ;  /* 0x0000000000007918 */ /* 0x000fe40000000000 */
.L_x_81:
[----:B------:R-:W-:Y:S01]  /*41d0*/  UIADD3 UR22, UPT, UPT, UR22, 0x1, URZ ;  /* 0x0000000116167890 */ /* 0x000fe2000fffe0ff */
[----:B------:R-:W-:-:S03]  /*41e0*/  ISETP.NE.AND P0, PT, R8, 0x2, PT ;  /* 0x000000020800780c */ /* 0x000fc60003f05270 */
[----:B------:R-:W-:Y:S01]  /*41f0*/  UISETP.NE.AND UP0, UPT, UR22, 0x4, UPT ;  /* 0x000000041600788c */ /* 0x000fe2000bf05270 */
[----:B-12---:R-:W-:Y:S02]  /*4200*/  SEL R0, RZ, 0x1, P0 ;  /* 0x00000001ff007807 */ /* 0x006fe40000000000 */
[----:B------:R-:W-:Y:S01]  /*4210*/  SEL R8, R8, RZ, P0 ;  /* 0x000000ff08087207 */ /* 0x000fe20000000000 */
[----:B------:R-:W-:Y:S01]  /*4220*/  USEL UR6, URZ, 0x1, UP0 ;  /* 0x00000001ff067887 */ /* 0x000fe20008000000 */
[----:B------:R-:W-:Y:S01]  /*4230*/  LOP3.LUT R3, R3, R0, RZ, 0x3c, !PT ;  /* 0x0000000003037212 */ /* 0x000fe200078e3cff */
[----:B------:R-:W-:-:S04]  /*4240*/  USEL UR22, UR22, URZ, UP0 ;  /* 0x000000ff16167287 */ /* 0x000fc80008000000 */
[----:B------:R-:W-:Y:S01]  /*4250*/  LOP3.LUT R9, R9, UR6, RZ, 0x3c, !PT ;  /* 0x0000000609097c12 */ /* 0x000fe2000f8e3cff */
[----:B------:R-:W-:Y:S07]  /*4260*/  @P1 BRA `(.L_x_87) ;  /* 0xfffffff800b01947 */ /* 0x000fee000383ffff */
[----:B------:R-:W1:Y:S01]  /*4270*/  S2UR UR6, SR_CgaCtaId ;  /* 0x00000000000679c3 */ /* 0x000e620000008800 */
[----:B------:R-:W-:Y:S01]  /*4280*/  ELECT P0, URZ, PT ;  /* 0x0000000000ff782f */ /* 0x000fe20003800000 */
[----:B------:R-:W-:Y:S01]  /*4290*/  HFMA2 R0, -RZ, RZ, 0, 5.9604644775390625e-08 ;  /* 0x00000001ff007431 */ /* 0x000fe200000001ff */
[----:B------:R-:W-:-:S05]  /*42a0*/  UMOV UR7, 0x40 ;  /* 0x0000004000077882 */ /* 0x000fca0000000000 */
[----:B------:R-:W-:Y:S01]  /*42b0*/  UVIRTCOUNT.DEALLOC.SMPOOL 0x80 ;  /* 0x000000800000784c */ /* 0x000fe20000000000 */
[----:B------:R-:W-:Y:S02]  /*42c0*/  UISETP.NE.AND UP0, UPT, UR5, URZ, UPT ;  /* 0x000000ff0500728c */ /* 0x000fe4000bf05270 */
[----:B-1----:R-:W-:-:S09]  /*42d0*/  ULEA UR6, UR6, UR7, 0x18 ;  /* 0x0000000706067291 */ /* 0x002fd2000f8ec0ff */
[----:B------:R1:W-:Y:S01]  /*42e0*/  @P0 STS.U8 [UR6+0x1c], R0 ;  /* 0x00001c00ff000988 */ /* 0x0003e20008000006 */
[----:B------:R-:W-:Y:S05]  /*42f0*/  BRA.U UP0, `(.L_x_88) ;  /* 0x0000000100a07547 */ /* 0x000fea000b800000 */
[----:B------:R-:W-:Y:S01]  /*4300*/  UIADD3 UR5, UPT, UPT, UR8, 0x190, URZ ;  /* 0x0000019008057890 */ /* 0x000fe2000fffe0ff */
[----:B------:R-:W-:-:S03]  /*4310*/  SHF.L.U32 R2, R9, 0x1f, RZ ;  /* 0x0000001f09027819 */ /* 0x000fc600000006ff */
[----:B------:R-:W-:-:S09]  /*4320*/  ULEA UR7, UR22, UR5, 0x3 ;  /* 0x0000000516077291 */ /* 0x000fd2000f8e18ff */
[----:B------:R-:W2:Y:S02]  /*4330*/  SYNCS.PHASECHK.TRANS64.TRYWAIT P0, [UR7], R2 ;  /* 0x00000002ff0075a7 */ /* 0x000ea40008001107 */
[----:B--2---:R-:W-:Y:S05]  /*4340*/  @!P0 BRA `(.L_x_89) ;  /* 0x0000007000e48947 */ /* 0x004fea0003800000 */
.L_x_284:
[----:B------:R-:W-:-:S04]  /*4350*/  UIADD3 UR9, UPT, UPT, UR22, 0x1, URZ ;  /* 0x0000000116097890 */ /* 0x000fc8000fffe0ff */
[----:B------:R-:W-:-:S04]  /*4360*/  UISETP.NE.AND UP1, UPT, UR9, 0x4, UPT ;  /* 0x000000040900788c */ /* 0x000fc8000bf25270 */
[----:B----4-:R-:W-:Y:S02]  /*4370*/  USEL UR10, URZ, 0x1, UP1 ;  /* 0x00000001ff0a7887 */ /* 0x010fe40008800000 */
[----:B------:R-:W-:-:S04]  /*4380*/  USEL UR9, UR9, URZ, UP1 ;  /* 0x000000ff09097287 */ /* 0x000fc80008800000 */
[----:B------:R-:W-:Y:S01]  /*4390*/  ULEA UR7, UR9, UR5, 0x3 ;  /* 0x0000000509077291 */ /* 0x000fe2000f8e18ff */
[----:B-1----:R-:W-:-:S04]  /*43a0*/  LOP3.LUT R2, R9, UR10, RZ, 0x3c, !PT ;  /* 0x0000000a09027c12 */ /* 0x002fc8000f8e3cff */
[----:B------:R-:W-:-:S04]  /*43b0*/  SHF.L.U32 R3, R2, 0x1f, RZ ;  /* 0x0000001f02037819 */ /* 0x000fc800000006ff */
[----:B------:R-:W1:Y:S02]  /*43c0*/  SYNCS.PHASECHK.TRANS64.TRYWAIT P0, [UR7], R3 ;  /* 0x00000003ff0075a7 */ /* 0x000e640008001107 */
[----:B-1----:R-:W-:Y:S05]  /*43d0*/  @!P0 BRA `(.L_x_90) ;  /* 0x0000007000d88947 */ /* 0x002fea0003800000 */
.L_x_286:
        /* <DEDUP_REMOVED lines=9> */
.L_x_288:
[----:B------:R-:W-:-:S04]  /*4470*/  UIADD3 UR9, UPT, UPT, UR9, 0x1, URZ ;  /* 0x0000000109097890 */ /* 0x000fc8000fffe0ff */
[----:B------:R-:W-:-:S04]  /*4480*/  UISETP.NE.AND UP1, UPT, UR9, 0x4, UPT ;  /* 0x000000040900788c */ /* 0x000fc8000bf25270 */
[----:B------:R-:W-:Y:S02]  /*4490*/  USEL UR7, URZ, 0x1, UP1 ;  /* 0x00000001ff077887 */ /* 0x000fe40008800000 */
[----:B------:R-:W-:-:S04]  /*44a0*/  USEL UR9, UR9, URZ, UP1 ;  /* 0x000000ff09097287 */ /* 0x000fc80008800000 */
[----:B------:R-:W-:Y:S01]  /*44b0*/  ULEA UR9, UR9, UR5, 0x3 ;  /* 0x0000000509097291 */ /* 0x000fe2000f8e18ff */
[----:B------:R-:W-:-:S04]  /*44c0*/  LOP3.LUT R2, R2, UR7, RZ, 0x3c, !PT ;  /* 0x0000000702027c12 */ /* 0x000fc8000f8e3cff */
[----:B------:R-:W-:Y:S01]  /*44d0*/  SHF.L.U32 R2, R2, 0x1f, RZ ;  /* 0x0000001f02027819 */ /* 0x000fe200000006ff */
[----:B-1----:R-:W-:-:S04]  /*44e0*/  IMAD.U32 R0, RZ, RZ, UR9 ;  /* 0x00000009ff007e24 */ /* 0x002fc8000f8e00ff */
[----:B------:R1:W2:Y:S03]  /*44f0*/  SYNCS.PHASECHK.TRANS64.TRYWAIT P0, [R0+URZ], R2 ;  /* 0x00000002000075a7 */ /* 0x0002a600080011ff */
[----:B--2---:R-:W-:Y:S05]  /*4500*/  @!P0 NANOSLEEP.SYNCS 0x989680 ;  /* 0x009896800000895d */ /* 0x004fea0003900000 */
[----:B------:R-:W2:Y:S02]  /*4510*/  @!P0 SYNCS.PHASECHK.TRANS64 P0, [R0+URZ], R2 ;  /* 0x00000002000085a7 */ /* 0x000ea400080010ff */
[----:B--2---:R-:W-:Y:S05]  /*4520*/  @P0 BRA `(.L_x_92) ;  /* 0x0000000000200947 */ /* 0x004fea0003800000 */
.L_x_93:
[----:B--2---:R2:W4:Y:S02]  /*4530*/  SYNCS.PHASECHK.TRANS64.TRYWAIT P0, [R0+URZ], R2 ;  /* 0x00000002000075a7 */ /* 0x00452400080011ff */
[----:B----4-:R-:W-:Y:S05]  /*4540*/  @!P0 NANOSLEEP.SYNCS 0x989680 ;  /* 0x009896800000895d */ /* 0x010fea0003900000 */
[----:B------:R-:W4:Y:S02]  /*4550*/  @!P0 SYNCS.PHASECHK.TRANS64 P0, [R0+URZ], R2 ;  /* 0x00000002000085a7 */ /* 0x000f2400080010ff */
[----:B----4-:R-:W-:Y:S05]  /*4560*/  @!P0 BRA `(.L_x_93) ;  /* 0xfffffffc00f08947 */ /* 0x010fea000383ffff */
[----:B------:R-:W-:Y:S05]  /*4570*/  BRA `(.L_x_92) ;  /* 0x00000000000c7947 */ /* 0x000fea0003800000 */
.L_x_88:
[----:B------:R-:W-:-:S04]  /*4580*/  UIADD3 UR5, UPT, UPT, UR8, 0x1d0, URZ ;  /* 0x000001d008057890 */ /* 0x000fc8000fffe0ff */
[----:B------:R-:W-:-:S09]  /*4590*/  UPRMT UR5, UR4, 0x654, UR5 ;  /* 0x0000065404057896 */ /* 0x000fd20008000005 */
[----:B------:R-:W-:Y:S03]  /*45a0*/  SYNCS.ARRIVE.TRANS64.RED.A1T0 RZ, [UR5], RZ ;  /* 0x000000ffffff79a7 */ /* 0x000fe60008100405 */
.L_x_92:
[----:B-12---:R-:W-:Y:S01]  /*45b0*/  SHF.L.U32 R2, RZ, 0x1f, RZ ;  /* 0x0000001fff027819 */ /* 0x006fe200000006ff */
[----:B------:R-:W-:Y:S01]  /*45c0*/  UIADD3 UR5, UPT, UPT, UR8, 0x1d0, URZ ;  /* 0x000001d008057890 */ /* 0x000fe2000fffe0ff */
[----:B------:R-:W-:Y:S02]  /*45d0*/  PLOP3.LUT P0, PT, PT, PT, UP0, 0x80, 0x8 ;  /* 0x000000000008781c */ /* 0x000fe40003f0f008 */
[----:B------:R-:W1:Y:S02]  /*45e0*/  SYNCS.PHASECHK.TRANS64.TRYWAIT P1, [UR8+0x1d0], R2 ;  /* 0x0001d002ff0075a7 */ /* 0x000e640008021108 */
[----:B-1----:R-:W-:Y:S09]  /*45f0*/  @!P1 BRA `(.L_x_94) ;  /* 0x0000007000809947 */ /* 0x002ff20003800000 */
.L_x_290:
[----:B------:R-:W-:Y:S01]  /*4600*/  @!UP0 UPRMT UR5, UR4, 0x654, UR5 ;  /* 0x0000065404058896 */ /* 0x000fe20008000005 */
[----:B------:R-:W-:Y:S02]  /*4610*/  UMOV UR8, 0xffff ;  /* 0x0000ffff00087882 */ /* 0x000fe40000000000 */
[----:B------:R-:W-:-:S06]  /*4620*/  UMOV UR4, 0x1 ;  /* 0x0000000100047882 */ /* 0x000fcc0000000000 */
[----:B------:R-:W-:Y:S01]  /*4630*/  @!P0 SYNCS.ARRIVE.TRANS64.RED.A1T0 RZ, [UR5], RZ ;  /* 0x000000ffffff89a7 */ /* 0x000fe20008100405 */
[----:B------:R-:W-:Y:S01]  /*4640*/  NOP ;  /* 0x0000000000007918 */ /* 0x000fe20000000000 */
[----:B-1----:R-:W1:Y:S01]  /*4650*/  LDS R0, [UR6+0x14] ;  /* 0x00001406ff007984 */ /* 0x002e620008000800 */
[----:B------:R-:W-:-:S04]  /*4660*/  ULOP3.LUT UR5, UR24, 0xffff, URZ, 0xc0, !UPT ;  /* 0x0000ffff18057892 */ /* 0x000fc8000f8ec0ff */
[----:B------:R-:W-:-:S04]  /*4670*/  USHF.R.U32.HI UR5, URZ, 0x5, UR5 ;  /* 0x00000005ff057899 */ /* 0x000fc80008011605 */
[----:B------:R-:W-:Y:S02]  /*4680*/  USHF.L.U32 UR8, UR8, UR5, URZ ;  /* 0x0000000508087299 */ /* 0x000fe400080006ff */
[----:B------:R-:W-:-:S04]  /*4690*/  USHF.L.U32 UR4, UR4, UR5, URZ ;  /* 0x0000000504047299 */ /* 0x000fc800080006ff */
[----:B-1----:R-:W-:-:S04]  /*46a0*/  LOP3.LUT R0, R0, UR8, RZ, 0xc0, !PT ;  /* 0x0000000800007c12 */ /* 0x002fc8000f8ec0ff */
[----:B------:R-:W-:-:S13]  /*46b0*/  ISETP.NE.AND P0, PT, R0, UR8, PT ;  /* 0x0000000800007c0c */ /* 0x000fda000bf05270 */
[----:B------:R-:W-:Y:S05]  /*46c0*/  @P0 BRA `(.L_x_95) ;  /* 0x0000000000580947 */ /* 0x000fea0003800000 */
[----:B------:R-:W1:Y:S02]  /*46d0*/  LDS R0, [UR6+0x18] ;  /* 0x00001806ff007984 */ /* 0x000e640008000800 */
[----:B-1----:R-:W-:-:S04]  /*46e0*/  LOP3.LUT R0, R0, UR4, RZ, 0xc0, !PT ;  /* 0x0000000400007c12 */ /* 0x002fc8000f8ec0ff */
[----:B------:R-:W-:-:S13]  /*46f0*/  ISETP.NE.AND P0, PT, R0, UR4, PT ;  /* 0x0000000400007c0c */ /* 0x000fda000bf05270 */
[----:B------:R-:W-:Y:S05]  /*4700*/  @P0 BRA `(.L_x_96) ;  /* 0x00000000003c0947 */ /* 0x000fea0003800000 */
[----:B------:R-:W1:Y:S01]  /*4710*/  S2R R2, SR_LANEID ;  /* 0x0000000000027919 */ /* 0x000e620000000000 */
[----:B------:R-:W-:Y:S01]  /*4720*/  ULOP3.LUT UR8, URZ, UR8, URZ, 0x33, !UPT ;  /* 0x00000008ff087292 */ /* 0x000fe2000f8e33ff */
[----:B------:R-:W-:Y:S02]  /*4730*/  VOTEU.ANY UR7, UPT, PT ;  /* 0x0000000000077886 */ /* 0x000fe400038e0100 */
[----:B------:R-:W-:-:S03]  /*4740*/  UFLO.U32 UR7, UR7 ;  /* 0x00000007000772bd */ /* 0x000fc600080e0000 */
[----:B------:R-:W-:-:S04]  /*4750*/  IMAD.U32 R0, RZ, RZ, UR8 ;  /* 0x00000008ff007e24 */ /* 0x000fc8000f8e00ff */
[----:B------:R2:W3:Y:S02]  /*4760*/  REDUX UR5, R0 ;  /* 0x00000000000573c4 */ /* 0x0004e40000000000 */
[----:B------:R1:W-:Y:S02]  /*4770*/  UTCATOMSWS.AND URZ, UR8 ;  /* 0x0000000800ff79e3 */ /* 0x0003e40008000000 */
[----:B-1----:R-:W-:Y:S02]  /*4780*/  ISETP.EQ.U32.AND P0, PT, R2, UR7, PT ;  /* 0x0000000702007c0c */ /* 0x002fe4000bf02070 */
[----:B--2---:R-:W-:Y:S02]  /*4790*/  LOP3.LUT R0, RZ, UR4, RZ, 0x33, !PT ;  /* 0x00000004ff007c12 */ /* 0x004fe4000f8e33ff */
[----:B---3--:R-:W-:Y:S02]  /*47a0*/  MOV R2, UR5 ;  /* 0x0000000500027c02 */ /* 0x008fe40008000f00 */
[----:B------:R-:W1:Y:S07]  /*47b0*/  REDUX UR4, R0 ;  /* 0x00000000000473c4 */ /* 0x000e6e0000000000 */
[----:B------:R2:W-:Y:S01]  /*47c0*/  @P0 ATOMS.AND RZ, [UR6+0x14], R2 ;  /* 0x00001402ffff098c */ /* 0x0005e2000a800006 */
[----:B-1----:R-:W-:-:S05]  /*47d0*/  IMAD.U32 R0, RZ, RZ, UR4 ;  /* 0x00000004ff007e24 */ /* 0x002fca000f8e00ff */
[----:B------:R2:W-:Y:S01]  /*47e0*/  @P0 ATOMS.AND RZ, [UR6+0x18], R0 ;  /* 0x00001800ffff098c */ /* 0x0005e2000a800006 */
[----:B------:R-:W-:Y:S05]  /*47f0*/  BRA `(.L_x_97) ;  /* 0x0000000000147947 */ /* 0x000fea0003800000 */
.L_x_96:
[----:B------:R-:W-:Y:S02]  /*4800*/  MOV R2, 0x4820 ;  /* 0x0000482000027802 */ /* 0x000fe40000000f00 */
[----:B---345:R-:W-:Y:S05]  /*4810*/  CALL.REL.NOINC `($__internal_0_$__cuda_sm10x_tcgen05_guardrail_trap_col_being_dealloced_not_returned_by_alloc) ;  /* 0x0000007400207944 */ /* 0x038fea0003c00000 */
[----:B------:R-:W-:Y:S05]  /*4820*/  BRA `(.L_x_97) ;  /* 0x0000000000087947 */ /* 0x000fea0003800000 */
.L_x_95:
[----:B------:R-:W-:Y:S02]  /*4830*/  MOV R2, 0x4850 ;  /* 0x0000485000027802 */ /* 0x000fe40000000f00 */
[----:B---345:R-:W-:Y:S05]  /*4840*/  CALL.REL.NOINC `($__internal_2_$__cuda_sm10x_tcgen05_guardrail_trap_unallocated_columns_being_dealloced) ;  /* 0x00000074002c7944 */ /* 0x038fea0003c00000 */
.L_x_97:
[----:B------:R-:W-:Y:S01]  /*4850*/  NOP ;  /* 0x0000000000007918 */ /* 0x000fe20000000000 */
[----:B----4-:R-:W-:Y:S05]  /*4860*/  EXIT ;  /* 0x000000000000794d */ /* 0x010fea0003800000 */
.L_x_68:
[----:B------:R-:W-:-:S09]  /*4870*/  UISETP.NE.OR UP5, UPT, UR10, 0x3, UP5 ;  /* 0x000000030a00788c */ /* 0x000fd2000afa5670 */
[----:B------:R-:W-:Y:S05]  /*4880*/  BRA.U UP5, `(.L_x_98) ;  /* 0x0000001105747547 */ /* 0x000fea000b800000 */
[----:B------:R-:W1:Y:S01]  /*4890*/  LDC R0, c[0x0][0xb30] ;  /* 0x0002cc00ff007b82 */ /* 0x000e620000000800 */
[----:B------:R-:W2:Y:S01]  /*48a0*/  LDCU.64 UR8, c[0x0][0x888] ;  /* 0x00011100ff0877ac */ /* 0x000ea20008000a00 */
[----:B------:R-:W-:Y:S02]  /*48b0*/  HFMA2 R27, -RZ, RZ, 0, 0 ;  /* 0x00000000ff1b7431 */ /* 0x000fe400000001ff */
[----:B------:R-:W-:Y:S01]  /*48c0*/  IMAD.MOV.U32 R29, RZ, RZ, 0x1 ;  /* 0x00000001ff1d7424 */ /* 0x000fe200078e00ff */
[----:B------:R-:W-:Y:S01]  /*48d0*/  MOV R25, 0x1000 ;  /* 0x0000100000197802 */ /* 0x000fe20000000f00 */
[----:B------:R-:W3:Y:S01]  /*48e0*/  LDCU.64 UR4, c[0x0][0x890] ;  /* 0x00011200ff0477ac */ /* 0x000ee20008000a00 */
[----:B------:R-:W-:Y:S01]  /*48f0*/  IMAD.MOV.U32 R28, RZ, RZ, RZ ;  /* 0x000000ffff1c7224 */ /* 0x000fe200078e00ff */
[----:B------:R-:W4:Y:S01]  /*4900*/  LDC R24, c[0x0][0x370] ;  /* 0x0000dc00ff187b82 */ /* 0x000f220000000800 */
[----:B------:R-:W-:Y:S01]  /*4910*/  UMOV UR7, 0x400 ;  /* 0x0000040000077882 */ /* 0x000fe20000000000 */
[----:B------:R-:W-:-:S02]  /*4920*/  UPLOP3.LUT UP1, UPT, UPT, UPT, UPT, 0x40, 0x4 ;  /* 0x000000000004789c */ /* 0x000fc40003f2e870 */
[----:B------:R-:W-:-:S04]  /*4930*/  ULEA UR7, UR37, UR7, 0x18 ;  /* 0x0000000725077291 */ /* 0x000fc8000f8ec0ff */
[----:B------:R-:W4:Y:S01]  /*4940*/  LDC R3, c[0x0][0xb0c] ;  /* 0x0002c300ff037b82 */ /* 0x000f220000000800 */
[----:B------:R-:W-:Y:S02]  /*4950*/  UIADD3 UR13, UPT, UPT, UR7, 0x118, URZ ;  /* 0x00000118070d7890 */ /* 0x000fe4000fffe0ff */
[----:B--2---:R-:W-:Y:S02]  /*4960*/  UISETP.NE.U32.AND UP3, UPT, UR8, URZ, UPT ;  /* 0x000000ff0800728c */ /* 0x004fe4000bf65070 */
[----:B------:R-:W-:Y:S02]  /*4970*/  UIADD3 UR41, UPT, UPT, UR7, 0x100, URZ ;  /* 0x0000010007297890 */ /* 0x000fe4000fffe0ff */
[----:B---3--:R-:W-:Y:S01]  /*4980*/  UISETP.NE.U32.AND UP4, UPT, UR4, URZ, UPT ;  /* 0x000000ff0400728c */ /* 0x008fe2000bf85070 */
[----:B------:R-:W2:Y:S01]  /*4990*/  LDC R20, c[0x0][0xb20] ;  /* 0x0002c800ff147b82 */ /* 0x000ea20000000800 */
[----:B-1----:R-:W-:Y:S01]  /*49a0*/  ISETP.NE.AND P1, PT, R0, 0x1, PT ;  /* 0x000000010000780c */ /* 0x002fe20003f25270 */
[----:B------:R-:W-:-:S02]  /*49b0*/  UISETP.NE.AND.EX UP3, UPT, UR9, URZ, UPT, UP3 ;  /* 0x000000ff0900728c */ /* 0x000fc4000bf65330 */
[----:B------:R-:W-:Y:S02]  /*49c0*/  UIADD3 UR33, UPT, UPT, UR7, 0x108, URZ ;  /* 0x0000010807217890 */ /* 0x000fe4000fffe0ff */
[----:B------:R-:W-:Y:S02]  /*49d0*/  UIADD3 UR25, UPT, UPT, UR7, 0x110, URZ ;  /* 0x0000011007197890 */ /* 0x000fe4000fffe0ff */
[----:B------:R-:W1:Y:S01]  /*49e0*/  LDC.64 R30, c[0x0][0x348] ;  /* 0x0000d200ff1e7b82 */ /* 0x000e620000000a00 */
[----:B------:R-:W-:Y:S02]  /*49f0*/  UPRMT UR13, UR37, 0x654, UR13 ;  /* 0x00000654250d7896 */ /* 0x000fe4000800000d */
[----:B------:R-:W-:-:S05]  /*4a00*/  UISETP.NE.AND.EX UP4, UPT, UR5, URZ, UPT, UP4 ;  /* 0x000000ff0500728c */ /* 0x000fca000bf85340 */
[----:B------:R-:W3:Y:S08]  /*4a10*/  LDC.64 R14, c[0x0][0xb10] ;  /* 0x0002c400ff0e7b82 */ /* 0x000ef00000000a00 */
[----:B------:R-:W1:Y:S08]  /*4a20*/  LDC.64 R6, c[0x0][0xb18] ;  /* 0x0002c600ff067b82 */ /* 0x000e700000000a00 */
[----:B------:R-:W1:Y:S08]  /*4a30*/  LDC.64 R4, c[0x0][0xb28] ;  /* 0x0002ca00ff047b82 */ /* 0x000e700000000a00 */
[----:B--2-4-:R-:W1:Y:S02]  /*4a40*/  LDC R21, c[0x0][0x374] ;  /* 0x0000dd00ff157b82 */ /* 0x014e640000000800 */
.L_x_109:
[C---:B------:R-:W-:Y:S02]  /*4a50*/  LEA R0, R28.reuse, UR7, 0x3 ;  /* 0x000000071c007c11 */ /* 0x040fe4000f8e18ff */
[----:B------:R-:W-:Y:S02]  /*4a60*/  SHF.L.U32 R2, R27, 0x1f, RZ ;  /* 0x0000001f1b027819 */ /* 0x000fe400000006ff */
[----:B------:R-:W-:Y:S02]  /*4a70*/  LEA R16, R28, UR7, 0x4 ;  /* 0x000000071c107c11 */ /* 0x000fe4000f8e20ff */
[----:B--2---:R-:W2:Y:S02]  /*4a80*/  SYNCS.PHASECHK.TRANS64.TRYWAIT P0, [R0+URZ+0x150], R2 ;  /* 0x00015002000075a7 */ /* 0x004ea400080011ff */
[----:B--2---:R-:W-:Y:S05]  /*4a90*/  @!P0 BRA `(.L_x_99) ;  /* 0x0000006c00708947 */ /* 0x004fea0003800000 */
.L_x_291:
[----:B------:R-:W-:Y:S01]  /*4aa0*/  ISETP.GE.AND P0, PT, R36, 0x1, PT ;  /* 0x000000012400780c */ /* 0x000fe20003f06270 */
[----:B------:R-:W4:Y:S01]  /*4ab0*/  LDS.128 R16, [R16+0x1e0] ;  /* 0x0001e00010107984 */ /* 0x000f220000000c00 */
[----:B--2---:R-:W-:Y:S01]  /*4ac0*/  VIADD R0, R0, 0x160 ;  /* 0x0000016000007836 */ /* 0x004fe20000000000 */
[----:B------:R-:W-:Y:S01]  /*4ad0*/  @!PT LDS RZ, [RZ] ;  /* 0x00000000fffff984 */ /* 0x000fe20000000800 */
[----:B------:R-:W-:Y:S01]  /*4ae0*/  @!PT LDS RZ, [RZ] ;  /* 0x00000000fffff984 */ /* 0x000fe20000000800 */
[----:B------:R-:W-:Y:S01]  /*4af0*/  @!PT LDS RZ, [RZ] ;  /* 0x00000000fffff984 */ /* 0x000fe20000000800 */
[----:B------:R-:W-:Y:S01]  /*4b00*/  @!PT LDS RZ, [RZ] ;  /* 0x00000000fffff984 */ /* 0x000fe20000000800 */
[----:B------:R2:W-:Y:S06]  /*4b10*/  MEMBAR.ALL.CTA ;  /* 0x0000000000007992 */ /* 0x0005ec0000008000 */
[----:B--2---:R-:W2:Y:S01]  /*4b20*/  FENCE.VIEW.ASYNC.S ;  /* 0x00000000000073c6 */ /* 0x004ea20000000000 */
[----:B------:R-:W-:Y:S04]  /*4b30*/  PRMT R0, RZ, 0x654, R0 ;  /* 0x00000654ff007816 */ /* 0x000fe80000000000 */
[----:B--2---:R2:W-:Y:S01]  /*4b40*/  SYNCS.ARRIVE.TRANS64.RED.A1T0 RZ, [R0+URZ], RZ ;  /* 0x000000ff00ff79a7 */ /* 0x0045e200081004ff */
[----:B----4-:R-:W-:Y:S11]  /*4b50*/  LOP3.LUT P3, RZ, R18, 0x1, RZ, 0xc0, !PT ;  /* 0x0000000112ff7812 */ /* 0x010ff6000786c0ff */
[----:B------:R-:W-:Y:S02]  /*4b60*/  @!UPT UIADD3 URZ, UPT, UPT, URZ, URZ, URZ ;  /* 0x000000fffffff290 */ /* 0x000fe4000fffe0ff */
[----:B------:R-:W-:Y:S02]  /*4b70*/  @P3 MOV R11, R16 ;  /* 0x00000010000b3202 */ /* 0x000fe40000000f00 */
[----:B------:R-:W-:Y:S01]  /*4b80*/  @P3 LOP3.LUT R10, R17, 0xffff, RZ, 0xc0, !PT ;  /* 0x0000ffff110a3812 */ /* 0x000fe200078ec0ff */
[----:B--2---:R-:W-:Y:S06]  /*4b90*/  @!P0 BRA `(.L_x_100) ;  /* 0x0000000000a48947 */ /* 0x004fec0003800000 */
[-C--:B-1----:R-:W-:Y:S01]  /*4ba0*/  IMAD.HI.U32 R0, R21, R7.reuse, RZ ;  /* 0x0000000715007227 */ /* 0x082fe200078e00ff */
[----:B------:R-:W-:Y:S02]  /*4bb0*/  ISETP.NE.AND P0, PT, R6, 0x1, PT ;  /* 0x000000010600780c */ /* 0x000fe40003f05270 */
[----:B------:R-:W-:Y:S01]  /*4bc0*/  ISETP.NE.AND P2, PT, R36, 0x1, PT ;  /* 0x000000012400780c */ /* 0x000fe20003f45270 */
[----:B---3--:R-:W-:Y:S01]  /*4bd0*/  IMAD.HI.U32 R9, R24, R14, RZ ;  /* 0x0000000e18097227 */ /* 0x008fe200078e00ff */
[----:B------:R-:W-:Y:S02]  /*4be0*/  SHF.R.U32.HI R0, RZ, R20, R0 ;  /* 0x00000014ff007219 */ /* 0x000fe40000011600 */
[----:B------:R-:W-:Y:S01]  /*4bf0*/  ISETP.NE.AND P4, PT, R3, 0x1, PT ;  /* 0x000000010300780c */ /* 0x000fe20003f85270 */
[----:B------:R-:W-:Y:S01]  /*4c00*/  IMAD.HI.U32 R13, R10, R7, RZ ;  /* 0x000000070a0d7227 */ /* 0x000fe200078e00ff */
[----:B------:R-:W-:Y:S02]  /*4c10*/  SHF.R.U32.HI R9, RZ, R15, R9 ;  /* 0x0000000fff097219 */ /* 0x000fe40000011609 */
[----:B------:R-:W-:Y:S01]  /*4c20*/  SEL R0, R21, R0, !P0 ;  /* 0x0000000015007207 */ /* 0x000fe20004000000 */
[----:B------:R-:W-:Y:S01]  /*4c30*/  IMAD.HI.U32 R12, R11, R14, RZ ;  /* 0x0000000e0b0c7227 */ /* 0x000fe200078e00ff */
[----:B------:R-:W-:Y:S03]  /*4c40*/  SEL R9, R24, R9, !P4 ;  /* 0x0000000918097207 */ /* 0x000fe60006000000 */
[-C--:B------:R-:W-:Y:S01]  /*4c50*/  IMAD.HI.U32 R8, R0, R4.reuse, RZ ;  /* 0x0000000400087227 */ /* 0x080fe200078e00ff */
[----:B------:R-:W-:Y:S03]  /*4c60*/  SHF.R.U32.HI R12, RZ, R15, R12 ;  /* 0x0000000fff0c7219 */ /* 0x000fe6000001160c */
[----:B------:R-:W-:Y:S01]  /*4c70*/  IMAD.HI.U32 R2, R9, R4, RZ ;  /* 0x0000000409027227 */ /* 0x000fe200078e00ff */
[-C--:B------:R-:W-:Y:S02]  /*4c80*/  @P2 SHF.R.U32.HI R0, RZ, R5.reuse, R8 ;  /* 0x00000005ff002219 */ /* 0x080fe40000011608 */
[----:B------:R-:W-:Y:S02]  /*4c90*/  SHF.R.U32.HI R8, RZ, R20, R13 ;  /* 0x00000014ff087219 */ /* 0x000fe4000001160d */
[----:B------:R-:W-:Y:S01]  /*4ca0*/  @P2 SHF.R.U32.HI R9, RZ, R5, R2 ;  /* 0x00000005ff092219 */ /* 0x000fe20000011602 */
[----:B------:R-:W-:Y:S01]  /*4cb0*/  IMAD R0, R36, R0, RZ ;  /* 0x0000000024007224 */ /* 0x000fe200078e02ff */
[----:B------:R-:W-:Y:S02]  /*4cc0*/  SEL R8, R10, R8, !P0 ;  /* 0x000000080a087207 */ /* 0x000fe40004000000 */
[----:B------:R-:W-:Y:S01]  /*4cd0*/  SEL R2, R11, R12, !P4 ;  /* 0x0000000c0b027207 */ /* 0x000fe20006000000 */
[----:B------:R-:W-:Y:S01]  /*4ce0*/  IMAD R12, R36, R9, RZ ;  /* 0x00000009240c7224 */ /* 0x000fe200078e02ff */
[C---:B------:R-:W-:Y:S01]  /*4cf0*/  ISETP.GE.AND P0, PT, R8.reuse, R0, PT ;  /* 0x000000000800720c */ /* 0x040fe20003f06270 */
[----:B------:R-:W-:Y:S03]  /*4d00*/  IMAD.HI.U32 R0, R8, R4, RZ ;  /* 0x0000000408007227 */ /* 0x000fe600078e00ff */
[----:B------:R-:W-:Y:S02]  /*4d10*/  ISETP.GE.OR P0, PT, R2, R12, P0 ;  /* 0x0000000c0200720c */ /* 0x000fe40000706670 */
[-C--:B------:R-:W-:Y:S04]  /*4d20*/  SHF.R.U32.HI R0, RZ, R5.reuse, R0 ;  /* 0x00000005ff007219 */ /* 0x080fe80000011600 */
[----:B------:R-:W-:Y:S05]  /*4d30*/  SEL R13, R8, R0, !P2 ;  /* 0x00000000080d7207 */ /* 0x000fea0005000000 */
[----:B------:R-:W-:Y:S02]  /*4d40*/  IMAD.MOV R12, RZ, RZ, -R13 ;  /* 0x000000ffff0c7224 */ /* 0x000fe400078e0a0d */
[----:B------:R-:W-:Y:S04]  /*4d50*/  @!P0 IMAD.HI.U32 R0, R2, R4, RZ ;  /* 0x0000000402008227 */ /* 0x000fe800078e00ff */
[----:B------:R-:W-:Y:S01]  /*4d60*/  IMAD R12, R36, R12, R8 ;  /* 0x0000000c240c7224 */ /* 0x000fe200078e0208 */
[----:B------:R-:W-:Y:S04]  /*4d70*/  @!P0 SHF.R.U32.HI R0, RZ, R5, R0 ;  /* 0x00000005ff008219 */ /* 0x000fe80000011600 */
[----:B------:R-:W-:Y:S04]  /*4d80*/  @!P0 SEL R0, R2, R0, !P2 ;  /* 0x0000000002008207 */ /* 0x000fe80005000000 */
[----:B------:R-:W-:Y:S01]  /*4d90*/  @!P0 IADD3 R13, PT, PT, R13, -R0, RZ ;  /* 0x800000000d0d8210 */ /* 0x000fe20007ffe0ff */
[----:B------:R-:W-:Y:S01]  /*4da0*/  @!P0 IMAD R0, R9, R12, R0 ;  /* 0x0000000c09008224 */ /* 0x000fe200078e0200 */
[----:B------:R-:W-:Y:S01]  /*4db0*/  IADD3 R9, PT, PT, -R8, RZ, RZ ;  /* 0x000000ff08097210 */ /* 0x000fe20007ffe1ff */
[--C-:B------:R-:W-:Y:S02]  /*4dc0*/  IMAD.MOV R12, RZ, RZ, -R2.reuse ;  /* 0x000000ffff0c7224 */ /* 0x100fe400078e0a02 */
[----:B------:R-:W-:Y:S02]  /*4dd0*/  @!P0 IMAD R8, R13, R36, R2 ;  /* 0x000000240d088224 */ /* 0x000fe400078e0202 */
[----:B------:R-:W-:Y:S02]  /*4de0*/  @!P0 IMAD.MOV.U32 R2, RZ, RZ, R0 ;  /* 0x000000ffff028224 */ /* 0x000fe400078e0000 */
[----:B------:R-:W-:Y:S02]  /*4df0*/  IMAD R11, R3, R12, R11 ;  /* 0x0000000c030b7224 */ /* 0x000fe400078e020b */
[----:B------:R-:W-:Y:S02]  /*4e00*/  IMAD R10, R6, R9, R10 ;  /* 0x00000009060a7224 */ /* 0x000fe400078e020a */
[----:B------:R-:W-:Y:S02]  /*4e10*/  IMAD R11, R2, R3, R11 ;  /* 0x00000003020b7224 */ /* 0x000fe400078e020b */
[----:B------:R-:W-:Y:S02]  /*4e20*/  IMAD R10, R8, R6, R10 ;  /* 0x00000006080a7224 */ /* 0x000fe400078e020a */
.L_x_100:
[----:B------:R-:W-:Y:S05]  /*4e30*/  BRA.U UP1, `(.L_x_101) ;  /* 0x0000000101107547 */ /* 0x000fea000b800000 */
[----:B------:R-:W-:Y:S04]  /*4e40*/  MOV R2, UR6 ;  /* 0x0000000600027c02 */ /* 0x000fe80008000f00 */
[----:B------:R-:W-:Y:S04]  /*4e50*/  SHF.L.U32 R2, R2, 0x1f, RZ ;  /* 0x0000001f02027819 */ /* 0x000fe800000006ff */
[----:B------:R-:W2:Y:S02]  /*4e60*/  SYNCS.PHASECHK.TRANS64.TRYWAIT P0, [UR7+0x148], R2 ;  /* 0x00014802ff0075a7 */ /* 0x000ea40008001107 */
[----:B--2---:R-:W-:Y:S05]  /*4e70*/  @!P0 BRA `(.L_x_102) ;  /* 0x00000068008c8947 */ /* 0x004fea0003800000 */
.L_x_101:
[----:B------:R-:W-:Y:S02]  /*4e80*/  R2UR UR42, R22 ;  /* 0x00000000162a72ca */ /* 0x000fe400000e0000 */
[----:B------:R-:W-:Y:S02]  /*4e90*/  R2UR UR43, R23 ;  /* 0x00000000172b72ca */ /* 0x000fe400000e0000 */
[----:B------:R-:W-:Y:S02]  /*4ea0*/  ISETP.NE.U32.AND P2, PT, RZ, UR4, PT ;  /* 0x00000004ff007c0c */ /* 0x000fe4000bf45070 */
[----:B------:R-:W-:Y:S02]  /*4eb0*/  SHF.L.U32 R22, R29, 0x1f, RZ ;  /* 0x0000001f1d167819 */ /* 0x000fe400000006ff */
[----:B------:R-:W-:Y:S05]  /*4ec0*/  ISETP.NE.AND.EX P2, PT, RZ, UR5, PT, P2 ;  /* 0x00000005ff007c0c */ /* 0x000fea000bf45320 */
[----:B------:R-:W-:Y:S02]  /*4ed0*/  USHF.L.U32 UR42, UR42, 0x8, URZ ;  /* 0x000000082a2a7899 */ /* 0x000fe400080006ff */
[----:B------:R-:W-:Y:S01]  /*4ee0*/  USHF.L.U32 UR43, UR43, 0x6, URZ ;  /* 0x000000062b2b7899 */ /* 0x000fe200080006ff */
[----:B------:R-:W-:Y:S11]  /*4ef0*/  BRA.U !UP4, `(.L_x_103) ;  /* 0x000000010c347547 */ /* 0x000ff6000b800000 */
[----:B------:R-:W-:Y:S01]  /*4f00*/  UPLOP3.LUT UP0, UPT, UPT, UPT, UP3, 0x80, 0x8 ;  /* 0x000000000008789c */ /* 0x000fe20003f0f030 */
[----:B--2---:R-:W-:Y:S02]  /*4f10*/  HFMA2 R0, -RZ, RZ, 0, 5.9604644775390625e-08 ;  /* 0x00000001ff007431 */ /* 0x004fe400000001ff */
[----:B------:R-:W-:Y:S03]  /*4f20*/  IMAD.MOV.U32 R93, RZ, RZ, 0x1 ;  /* 0x00000001ff5d7424 */ /* 0x000fe600078e00ff */
[----:B------:R-:W-:Y:S05]  /*4f30*/  PLOP3.LUT P0, PT, PT, PT, UP0, 0x80, 0x8 ;  /* 0x000000000008781c */ /* 0x000fea0003f0f008 */
[----:B------:R-:W2:Y:S01]  /*4f40*/  @UP0 LDCU.64 UR10, c[0x0][0x888] ;  /* 0x00011100ff0a07ac */ /* 0x000ea20008000a00 */
[----:B------:R-:W-:Y:S07]  /*4f50*/  @UP0 UIMAD UR8, UR36, UR4, URZ ;  /* 0x00000004240802a4 */ /* 0x000fee000f8e02ff */
[----:B------:R-:W-:Y:S01]  /*4f60*/  @!P0 PRMT R93, R0, 0x7610, R93 ;  /* 0x00007610005d8816 */ /* 0x000fe2000000005d */
[----:B--2---:R-:W-:Y:S03]  /*4f70*/  @UP0 UIMAD.WIDE UR10, UR8, 0x4, UR10 ;  /* 0x00000004080a08a5 */ /* 0x004fe6000f8e020a */
[----:B------:R-:W2:Y:S03]  /*4f80*/  @!UP0 LDCU UR8, c[0x0][0x880] ;  /* 0x00011000ff0887ac */ /* 0x000ea60008000800 */
[----:B------:R-:W-:Y:S01]  /*4f90*/  IMAD.U32 R8, RZ, RZ, UR10 ;  /* 0x0000000aff087e24 */ /* 0x000fe2000f8e00ff */
[----:B------:R-:W-:Y:S05]  /*4fa0*/  MOV R9, UR11 ;  /* 0x0000000b00097c02 */ /* 0x000fea0008000f00 */
[----:B-----5:R4:W5:Y:S02]  /*4fb0*/  @P0 LDG.E R63, desc[UR38][R8.64] ;  /* 0x00000026083f0981 */ /* 0x020964000c1e1900 */
[----:B--2-4-:R-:W-:Y:S07]  /*4fc0*/  @!P0 IMAD.U32 R63, RZ, RZ, UR8 ;  /* 0x00000008ff3f8e24 */ /* 0x014fee000f8e00ff */
.L_x_103:
[----:B-----5:R-:W-:Y:S01]  /*4fd0*/  @!P2 FSETP.EQ.AND P0, PT, R63, RZ, PT ;  /* 0x000000ff3f00a20b */ /* 0x020fe20003f02000 */
[----:B------:R-:W-:Y:S01]  /*4fe0*/  @!UPT UIADD3 URZ, UPT, UPT, URZ, URZ, URZ ;  /* 0x000000fffffff290 */ /* 0x000fe2000fffe0ff */
[----:B------:R-:W-:Y:S11]  /*4ff0*/  @!P2 BRA `(.L_x_104) ;  /* 0x000000000014a947 */ /* 0x000ff60003800000 */
[----:B------:R-:W-:Y:S02]  /*5000*/  LOP3.LUT P2, RZ, R93, 0xff, RZ, 0xc0, !PT ;  /* 0x000000ff5dff7812 */ /* 0x000fe4000784c0ff */
[----:B------:R-:W-:Y:S04]  /*5010*/  PLOP3.LUT P0, PT, PT, PT, UP0, 0x80, 0x8 ;  /* 0x000000000008781c */ /* 0x000fe80003f0f008 */
[----:B------:R-:W-:Y:S07]  /*5020*/  PLOP3.LUT P0, PT, P0, PT, PT, 0x8, 0x80 ;  /* 0x000000000080781c */ /* 0x000fee000070e170 */
[----:B------:R-:W-:Y:S11]  /*5030*/  @P2 FSETP.EQ.AND P0, PT, R63, RZ, PT ;  /* 0x000000ff3f00220b */ /* 0x000ff60003f02000 */
[----:B------:R-:W-:Y:S02]  /*5040*/  @!UPT UIADD3 URZ, UPT, UPT, URZ, URZ, URZ ;  /* 0x000000fffffff290 */ /* 0x000fe4000fffe0ff */
.L_x_104:
[----:B------:R-:W4:Y:S01]  /*5050*/  SYNCS.PHASECHK.TRANS64.TRYWAIT P2, [UR7+0x120], R22 ;  /* 0x00012016ff0075a7 */ /* 0x000f220008041107 */
[----:B------:R-:W-:Y:S04]  /*5060*/  ELECT P4, URZ, PT ;  /* 0x0000000000ff782f */ /* 0x000fe80003880000 */
[----:B------:R-:W-:Y:S11]  /*5070*/  PLOP3.LUT P4, PT, P0, P4, PT, 0xf2, 0x2f ;  /* 0x00000000002f781c */ /* 0x000ff60000789e72 */
[----:B------:R-:W-:Y:S02]  /*5080*/  @!UPT UIADD3 URZ, UPT, UPT, URZ, URZ, URZ ;  /* 0x000000fffffff290 */ /* 0x000fe4000fffe0ff */
[----:B-1----:R-:W-:Y:S05]  /*5090*/  @!P4 IADD3 R8, P0, PT, R30, 0x580, RZ ;  /* 0x000005801e08c810 */ /* 0x002fea0007f1e0ff */
[----:B--2---:R-:W-:Y:S01]  /*50a0*/  @!P4 IMAD.X R2, RZ, RZ, R31, P0 ;  /* 0x000000ffff02c224 */ /* 0x004fe200000e061f */
[----:B----4-:R-:W-:Y:S07]  /*50b0*/  @!P2 BRA `(.L_x_105) ;  /* 0x000000680014a947 */ /* 0x010fee0003800000 */
.L_x_294:
[----:B------:R-:W-:Y:S01]  /*50c0*/  @!P4 R2UR UR9, R8 ;  /* 0x000000000809c2ca */ /* 0x000fe200000e0000 */
[----:B------:R-:W-:Y:S01]  /*50d0*/  VOTEU.ALL UP1, P4 ;  /* 0x0000000000ff7886 */ /* 0x000fe20002020000 */
[----:B------:R-:W-:Y:S01]  /*50e0*/  @!P4 R2UR UR8, R2 ;  /* 0x000000000208c2ca */ /* 0x000fe200000e0000 */
[----:B------:R-:W-:Y:S01]  /*50f0*/  VOTEU.ALL UP2, P4 ;  /* 0x0000000000ff7886 */ /* 0x000fe20002040000 */
[----:B------:R-:W-:Y:S01]  /*5100*/  UMOV UR16, 0x0 ;  /* 0x0000000000107882 */ /* 0x000fe20000000000 */
[----:B------:R-:W-:Y:S01]  /*5110*/  UMOV UR17, 0x10000000 ;  /* 0x1000000000117882 */ /* 0x000fe20000000000 */
[----:B------:R-:W-:Y:S01]  /*5120*/  @!UP1 UIADD3 UR40, UPT, UPT, UR7, 0x300, URZ ;  /* 0x0000030007289890 */ /* 0x000fe2000fffe0ff */
[----:B-1----:R-:W-:Y:S01]  /*5130*/  @!P4 IMAD.MOV.U32 R0, RZ, RZ, 0x1000 ;  /* 0x00001000ff00c424 */ /* 0x002fe200078e00ff */
[----:B------:R-:W-:Y:S01]  /*5140*/  UMOV UR44, UR36 ;  /* 0x00000024002c7c82 */ /* 0x000fe20008000000 */
[----:B------:R-:W-:Y:S01]  /*5150*/  @!UP1 UIADD3 UR10, UPT, UPT, UR42, 0x80, URZ ;  /* 0x000000802a0a9890 */ /* 0x000fe2000fffe0ff */
[----:B------:R-:W-:Y:S01]  /*5160*/  UMOV UR11, UR43 ;  /* 0x0000002b000b7c82 */ /* 0x000fe20008000000 */
[----:B------:R-:W-:Y:S02]  /*5170*/  UMOV UR12, UR36 ;  /* 0x00000024000c7c82 */ /* 0x000fe40008000000 */
[----:B------:R-:W-:Y:S01]  /*5180*/  IMAD.U32 R8, RZ, RZ, UR9 ;  /* 0x00000009ff087e24 */ /* 0x000fe2000f8e00ff */
[----:B------:R-:W-:Y:S01]  /*5190*/  UMOV UR9, UR41 ;  /* 0x0000002900097c82 */ /* 0x000fe20008000000 */
[----:B------:R-:W-:Y:S01]  /*51a0*/  IMAD.U32 R9, RZ, RZ, UR8 ;  /* 0x00000008ff097e24 */ /* 0x000fe2000f8e00ff */
[----:B------:R-:W-:Y:S02]  /*51b0*/  @!UP1 UIADD3 UR8, UPT, UPT, UR7, 0xb00, URZ ;  /* 0x00000b0007089890 */ /* 0x000fe4000fffe0ff */
[----:B------:R-:W-:Y:S01]  /*51c0*/  @!P4 R2UR UR18, R8 ;  /* 0x000000000812c2ca */ /* 0x000fe200000e0000 */
[----:B------:R-:W-:Y:S01]  /*51d0*/  VOTEU.ALL UP1, P4 ;  /* 0x0000000000ff7886 */ /* 0x000fe20002020000 */
[----:B------:R-:W-:Y:S01]  /*51e0*/  @!P4 R2UR UR19, R9 ;  /* 0x000000000913c2ca */ /* 0x000fe200000e0000 */
[----:B------:R-:W-:Y:S01]  /*51f0*/  UPRMT UR14, UR37, 0x654, UR41 ;  /* 0x00000654250e7896 */ /* 0x000fe20008000029 */
[----:B------:R-:W-:Y:S05]  /*5200*/  @!P4 IADD3 R8, P0, PT, R30, 0x580, RZ ;  /* 0x000005801e08c810 */ /* 0x000fea0007f1e0ff */
[----:B------:R-:W-:Y:S06]  /*5210*/  @!P4 IMAD.X R2, RZ, RZ, R31, P0 ;  /* 0x000000ffff02c224 */ /* 0x000fec00000e061f */
[----:B------:R1:W-:Y:S01]  /*5220*/  @!UP2 UTMALDG.3D [UR40], [UR18], desc[UR16] ;  /* 0x000010281200a5b4 */ /* 0x0003e20008011000 */
[----:B------:R1:W-:Y:S01]  /*5230*/  @!UP1 UTMALDG.3D [UR8], [UR18], desc[UR16] ;  /* 0x00001008120095b4 */ /* 0x0003e20008011000 */
[----:B------:R1:W-:Y:S01]  /*5240*/  @!P4 SYNCS.ARRIVE.TRANS64.RED.A0TR RZ, [UR7+0x100], R0 ;  /* 0x00010000ffffc9a7 */ /* 0x0003e20008300407 */
[----:B------:R-:W-:Y:S01]  /*5250*/  SYNCS.ARRIVE.TRANS64.RED.A1T0 RZ, [UR14], RZ ;  /* 0x000000ffffff79a7 */ /* 0x000fe2000810040e */
[----:B------:R-:W2:Y:S02]  /*5260*/  SYNCS.PHASECHK.TRANS64.TRYWAIT P2, [UR7+0x128], R22 ;  /* 0x00012816ff0075a7 */ /* 0x000ea40008041107 */
[----:B-12---:R-:W-:Y:S05]  /*5270*/  @!P2 BRA `(.L_x_106) ;  /* 0x0000006400bca947 */ /* 0x006fea0003800000 */
.L_x_296:
        /* <DEDUP_REMOVED lines=8> */
[----:B------:R-:W-:Y:S01]  /*5300*/  @!UP1 UIADD3 UR32, UPT, UPT, UR7, 0x1300, URZ ;  /* 0x0000130007209890 */ /* 0x000fe2000fffe0ff */
[----:B------:R-:W-:Y:S01]  /*5310*/  UMOV UR35, UR43 ;  /* 0x0000002b00237c82 */ /* 0x000fe20008000000 */
[----:B------:R-:W-:Y:S03]  /*5320*/  @!UP1 UIADD3 UR10, UPT, UPT, UR42, 0xa0, URZ ;  /* 0x000000a02a0a9890 */ /* 0x000fe6000fffe0ff */
[----:B------:R-:W-:Y:S01]  /*5330*/  IMAD.U32 R8, RZ, RZ, UR9 ;  /* 0x00000009ff087e24 */ /* 0x000fe2000f8e00ff */
[----:B------:R-:W-:Y:S01]  /*5340*/  UMOV UR9, UR33 ;  /* 0x0000002100097c82 */ /* 0x000fe20008000000 */
[----:B------:R-:W-:Y:S01]  /*5350*/  IMAD.U32 R9, RZ, RZ, UR8 ;  /* 0x00000008ff097e24 */ /* 0x000fe2000f8e00ff */
[----:B------:R-:W-:Y:S02]  /*5360*/  @!UP1 UIADD3 UR8, UPT, UPT, UR7, 0x1b00, URZ ;  /* 0x00001b0007089890 */ /* 0x000fe4000fffe0ff */
[----:B------:R-:W-:Y:S01]  /*5370*/  @!P4 R2UR UR18, R8 ;  /* 0x000000000812c2ca */ /* 0x000fe200000e0000 */
[----:B------:R-:W-:Y:S01]  /*5380*/  VOTEU.ALL UP1, P4 ;  /* 0x0000000000ff7886 */ /* 0x000fe20002020000 */
[----:B------:R-:W-:Y:S01]  /*5390*/  @!P4 R2UR UR19, R9 ;  /* 0x000000000913c2ca */ /* 0x000fe200000e0000 */
[----:B------:R-:W-:Y:S01]  /*53a0*/  UMOV UR11, UR43 ;  /* 0x0000002b000b7c82 */ /* 0x000fe20008000000 */
[----:B------:R-:W-:Y:S01]  /*53b0*/  UMOV UR12, UR36 ;  /* 0x00000024000c7c82 */ /* 0x000fe20008000000 */
[----:B------:R-:W-:Y:S01]  /*53c0*/  UPRMT UR14, UR37, 0x654, UR33 ;  /* 0x00000654250e7896 */ /* 0x000fe20008000021 */
[----:B------:R-:W-:Y:S05]  /*53d0*/  @!P4 IADD3 R8, P0, PT, R30, 0x580, RZ ;  /* 0x000005801e08c810 */ /* 0x000fea0007f1e0ff */
[----:B------:R-:W-:Y:S04]  /*53e0*/  @!P4 IMAD.X R2, RZ, RZ, R31, P0 ;  /* 0x000000ffff02c224 */ /* 0x000fe800000e061f */
[----:B------:R1:W-:Y:S01]  /*53f0*/  @!UP2 UTMALDG.3D [UR32], [UR18], desc[UR16] ;  /* 0x000010201200a5b4 */ /* 0x0003e20008011000 */
[----:B------:R1:W-:Y:S01]  /*5400*/  @!UP1 UTMALDG.3D [UR8], [UR18], desc[UR16] ;  /* 0x00001008120095b4 */ /* 0x0003e20008011000 */
[----:B------:R1:W-:Y:S01]  /*5410*/  @!P4 SYNCS.ARRIVE.TRANS64.RED.A0TR RZ, [UR7+0x108], R0 ;  /* 0x00010800ffffc9a7 */ /* 0x0003e20008300407 */
[----:B------:R-:W-:Y:S01]  /*5420*/  SYNCS.ARRIVE.TRANS64.RED.A1T0 RZ, [UR14], RZ ;  /* 0x000000ffffff79a7 */ /* 0x000fe2000810040e */
[----:B------:R-:W2:Y:S02]  /*5430*/  SYNCS.PHASECHK.TRANS64.TRYWAIT P2, [UR7+0x130], R22 ;  /* 0x00013016ff0075a7 */ /* 0x000ea40008041107 */
[----:B-12---:R-:W-:Y:S05]  /*5440*/  @!P2 BRA `(.L_x_107) ;  /* 0x000000640060a947 */ /* 0x006fea0003800000 */
.L_x_298:
[----:B------:R-:W2:Y:S01]  /*5450*/  LDC.64 R12, c[0x0][0xb18] ;  /* 0x0002c600ff0c7b82 */ /* 0x000ea20000000a00 */
[----:B------:R-:W-:Y:S01]  /*5460*/  @!P4 R2UR UR8, R2 ;  /* 0x000000000208c2ca */ /* 0x000fe200000e0000 */
[----:B------:R-:W-:Y:S01]  /*5470*/  VOTEU.ALL UP1, P4 ;  /* 0x0000000000ff7886 */ /* 0x000fe20002020000 */
[----:B------:R-:W-:Y:S01]  /*5480*/  @!P4 R2UR UR9, R8 ;  /* 0x000000000809c2ca */ /* 0x000fe200000e0000 */
[----:B------:R-:W-:Y:S01]  /*5490*/  VOTEU.ALL UP2, P4 ;  /* 0x0000000000ff7886 */ /* 0x000fe20002040000 */
[----:B------:R-:W-:Y:S03]  /*54a0*/  UMOV UR16, 0x0 ;  /* 0x0000000000107882 */ /* 0x000fe60000000000 */
[----:B------:R-:W4:Y:S01]  /*54b0*/  @!P1 LDC R2, c[0x0][0xb0c] ;  /* 0x0002c300ff029b82 */ /* 0x000f220000000800 */
[----:B------:R-:W-:Y:S01]  /*54c0*/  @!UP1 UIADD3 UR26, UPT, UPT, UR42, 0x40, URZ ;  /* 0x000000402a1a9890 */ /* 0x000fe2000fffe0ff */
[----:B-1----:R-:W-:Y:S01]  /*54d0*/  @!P4 IMAD.MOV.U32 R0, RZ, RZ, 0x1000 ;  /* 0x00001000ff00c424 */ /* 0x002fe200078e00ff */
[----:B------:R-:W-:Y:S01]  /*54e0*/  @!UP1 UIADD3 UR24, UPT, UPT, UR7, 0x2300, URZ ;  /* 0x0000230007189890 */ /* 0x000fe2000fffe0ff */
[----:B------:R-:W-:Y:S01]  /*54f0*/  @P3 SHF.R.U32.HI R26, RZ, 0x10, R17 ;  /* 0x00000010ff1a3819 */ /* 0x000fe20000011611 */
[----:B------:R-:W-:Y:S01]  /*5500*/  UMOV UR17, 0x10000000 ;  /* 0x1000000000117882 */ /* 0x000fe20000000000 */
[----:B------:R-:W-:Y:S01]  /*5510*/  UMOV UR27, UR43 ;  /* 0x0000002b001b7c82 */ /* 0x000fe20008000000 */
[----:B------:R-:W-:Y:S01]  /*5520*/  UMOV UR28, UR36 ;  /* 0x00000024001c7c82 */ /* 0x000fe20008000000 */
[----:B------:R-:W-:Y:S01]  /*5530*/  IMAD.U32 R9, RZ, RZ, UR8 ;  /* 0x00000008ff097e24 */ /* 0x000fe2000f8e00ff */
[----:B------:R-:W-:Y:S01]  /*5540*/  @!UP1 UIADD3 UR10, UPT, UPT, UR42, 0xc0, URZ ;  /* 0x000000c02a0a9890 */ /* 0x000fe2000fffe0ff */
[----:B------:R-:W-:Y:S01]  /*5550*/  IMAD.U32 R8, RZ, RZ, UR9 ;  /* 0x00000009ff087e24 */ /* 0x000fe2000f8e00ff */
[----:B------:R-:W-:Y:S01]  /*5560*/  @!UP1 UIADD3 UR8, UPT, UPT, UR7, 0x2b00, URZ ;  /* 0x00002b0007089890 */ /* 0x000fe2000fffe0ff */
[----:B------:R-:W-:Y:S01]  /*5570*/  VIADD R28, R28, 0x1 ;  /* 0x000000011c1c7836 */ /* 0x000fe20000000000 */
[----:B------:R-:W-:Y:S01]  /*5580*/  @!P4 R2UR UR19, R9 ;  /* 0x000000000913c2ca */ /* 0x000fe200000e0000 */
[----:B------:R-:W-:Y:S01]  /*5590*/  VOTEU.ALL UP1, P4 ;  /* 0x0000000000ff7886 */ /* 0x000fe20002020000 */
[----:B------:R-:W-:Y:S01]  /*55a0*/  @!P4 R2UR UR18, R8 ;  /* 0x000000000812c2ca */ /* 0x000fe200000e0000 */
[----:B------:R-:W-:Y:S01]  /*55b0*/  UMOV UR9, UR25 ;  /* 0x0000001900097c82 */ /* 0x000fe20008000000 */
[----:B------:R-:W1:Y:S01]  /*55c0*/  LDC.64 R8, c[0x0][0xb10] ;  /* 0x0002c400ff087b82 */ /* 0x000e620000000a00 */
[----:B------:R-:W-:Y:S01]  /*55d0*/  UMOV UR11, UR43 ;  /* 0x0000002b000b7c82 */ /* 0x000fe20008000000 */
[----:B------:R-:W-:Y:S01]  /*55e0*/  UMOV UR12, UR36 ;  /* 0x00000024000c7c82 */ /* 0x000fe20008000000 */
[----:B------:R-:W-:Y:S08]  /*55f0*/  UPRMT UR14, UR37, 0x654, UR25 ;  /* 0x00000654250e7896 */ /* 0x000ff00008000019 */
[----:B------:R1:W-:Y:S01]  /*5600*/  @!UP2 UTMALDG.3D [UR24], [UR18], desc[UR16] ;  /* 0x000010181200a5b4 */ /* 0x0003e20008011000 */
[----:B------:R1:W-:Y:S01]  /*5610*/  @!UP1 UTMALDG.3D [UR8], [UR18], desc[UR16] ;  /* 0x00001008120095b4 */ /* 0x0003e20008011000 */
[----:B------:R5:W-:Y:S01]  /*5620*/  @!P4 SYNCS.ARRIVE.TRANS64.RED.A0TR RZ, [UR7+0x110], R0 ;  /* 0x00011000ffffc9a7 */ /* 0x000be20008300407 */
[C---:B-1----:R-:W-:Y:S01]  /*5630*/  @!P1 IMAD.HI.U32 R8, R11.reuse, R8, RZ ;  /* 0x000000080b089227 */ /* 0x042fe200078e00ff */
[----:B--2---:R-:W-:Y:S02]  /*5640*/  @!P1 ISETP.NE.AND P0, PT, R12, 0x1, PT ;  /* 0x000000010c00980c */ /* 0x004fe40003f05270 */
[----:B----4-:R-:W-:Y:S01]  /*5650*/  @!P1 ISETP.NE.AND P2, PT, R2, 0x1, PT ;  /* 0x000000010200980c */ /* 0x010fe20003f45270 */
[C---:B------:R-:W-:Y:S01]  /*5660*/  @!P1 IMAD.HI.U32 R13, R10.reuse, R13, RZ ;  /* 0x0000000d0a0d9227 */ /* 0x040fe200078e00ff */
[----:B------:R-:W-:Y:S04]  /*5670*/  @!P1 SHF.R.U32.HI R8, RZ, R9, R8 ;  /* 0x00000009ff089219 */ /* 0x000fe80000011608 */
[----:B------:R-:W-:Y:S01]  /*5680*/  @!P1 SEL R8, R11, R8, !P2 ;  /* 0x000000080b089207 */ /* 0x000fe20005000000 */
[----:B------:R-:W-:Y:S01]  /*5690*/  SYNCS.ARRIVE.TRANS64.RED.A1T0 RZ, [UR14], RZ ;  /* 0x000000ffffff79a7 */ /* 0x000fe2000810040e */
[----:B------:R-:W1:Y:S01]  /*56a0*/  SYNCS.PHASECHK.TRANS64.TRYWAIT P5, [UR7+0x138], R22 ;  /* 0x00013816ff0075a7 */ /* 0x000e6200080a1107 */
[----:B-----5:R-:W2:Y:S02]  /*56b0*/  @!P1 LDC R0, c[0x0][0xb20] ;  /* 0x0002c800ff009b82 */ /* 0x020ea40000000800 */
[----:B--2---:R-:W-:Y:S04]  /*56c0*/  @!P1 SHF.R.U32.HI R0, RZ, R0, R13 ;  /* 0x00000000ff009219 */ /* 0x004fe8000001160d */
[----:B------:R-:W-:Y:S05]  /*56d0*/  @!P1 SEL R9, R10, R0, !P0 ;  /* 0x000000000a099207 */ /* 0x000fea0004000000 */
[----:B------:R-:W-:Y:S02]  /*56e0*/  @!P1 IMAD.IADD R0, R9, 0x1, -R8 ;  /* 0x0000000109009824 */ /* 0x000fe400078e0a08 */
[----:B------:R-:W-:Y:S02]  /*56f0*/  @!P1 IMAD.IADD R8, R8, 0x1, -R9 ;  /* 0x0000000108089824 */ /* 0x000fe400078e0a09 */
[----:B------:R-:W-:Y:S02]  /*5700*/  @!P1 IMAD R11, R0, R2, R11 ;  /* 0x00000002000b9224 */ /* 0x000fe400078e020b */
[----:B------:R-:W-:Y:S01]  /*5710*/  @!P1 IMAD R10, R8, R12, R10 ;  /* 0x0000000c080a9224 */ /* 0x000fe200078e020a */
[----:B-1----:R-:W-:Y:S06]  /*5720*/  @!P5 BRA `(.L_x_108) ;  /* 0x0000006000c0d947 */ /* 0x002fec0003800000 */
.L_x_300:
[----:B------:R-:W-:Y:S01]  /*5730*/  @!P4 IADD3 R2, P0, PT, R30, 0x580, RZ ;  /* 0x000005801e02c810 */ /* 0x000fe20007f1e0ff */
[----:B------:R-:W-:Y:S01]  /*5740*/  VOTEU.ALL UP1, P4 ;  /* 0x0000000000ff7886 */ /* 0x000fe20002020000 */
[----:B------:R-:W-:Y:S01]  /*5750*/  VOTEU.ALL UP2, P4 ;  /* 0x0000000000ff7886 */ /* 0x000fe20002040000 */
[----:B------:R-:W-:Y:S01]  /*5760*/  UMOV UR14, 0x0 ;  /* 0x00000000000e7882 */ /* 0x000fe20000000000 */
[----:B------:R-:W-:Y:S01]  /*5770*/  @!P4 R2UR UR9, R2 ;  /* 0x000000000209c2ca */ /* 0x000fe200000e0000 */
[----:B-1----:R-:W-:Y:S01]  /*5780*/  @!P4 IMAD.X R0, RZ, RZ, R31, P0 ;  /* 0x000000ffff00c224 */ /* 0x002fe200000e061f */
[----:B------:R-:W-:Y:S01]  /*5790*/  @!UP1 UIADD3 UR17, UPT, UPT, UR7, 0x118, URZ ;  /* 0x0000011807119890 */ /* 0x000fe2000fffe0ff */
[----:B------:R-:W-:Y:S01]  /*57a0*/  ISETP.NE.AND P0, PT, R28, 0x2, PT ;  /* 0x000000021c00780c */ /* 0x000fe20003f05270 */
[----:B------:R-:W-:Y:S01]  /*57b0*/  @!UP1 UIADD3 UR18, UPT, UPT, UR42, 0x60, URZ ;  /* 0x000000602a129890 */ /* 0x000fe2000fffe0ff */
[----:B------:R-:W-:Y:S01]  /*57c0*/  LOP3.LUT R29, R29, 0x1, RZ, 0x3c, !PT ;  /* 0x000000011d1d7812 */ /* 0x000fe200078e3cff */
[----:B------:R-:W-:Y:S01]  /*57d0*/  @!UP1 UIADD3 UR16, UPT, UPT, UR7, 0x3300, URZ ;  /* 0x0000330007109890 */ /* 0x000fe2000fffe0ff */
[----:B------:R-:W-:Y:S01]  /*57e0*/  @!P4 R2UR UR8, R0 ;  /* 0x000000000008c2ca */ /* 0x000fe200000e0000 */
[----:B------:R-:W-:Y:S01]  /*57f0*/  UMOV UR15, 0x10000000 ;  /* 0x10000000000f7882 */ /* 0x000fe20000000000 */
[----:B------:R-:W-:Y:S01]  /*5800*/  UMOV UR19, UR43 ;  /* 0x0000002b00137c82 */ /* 0x000fe20008000000 */
[----:B------:R-:W-:Y:S01]  /*5810*/  UMOV UR20, UR36 ;  /* 0x0000002400147c82 */ /* 0x000fe20008000000 */
[----:B------:R-:W-:Y:S01]  /*5820*/  @!UP1 UIADD3 UR10, UPT, UPT, UR42, 0xe0, URZ ;  /* 0x000000e02a0a9890 */ /* 0x000fe2000fffe0ff */
[----:B------:R-:W-:Y:S01]  /*5830*/  SEL R0, RZ, 0x1, P0 ;  /* 0x00000001ff007807 */ /* 0x000fe20000000000 */
[----:B------:R-:W-:Y:S01]  /*5840*/  IMAD.U32 R8, RZ, RZ, UR9 ;  /* 0x00000009ff087e24 */ /* 0x000fe2000f8e00ff */
[----:B------:R-:W-:Y:S01]  /*5850*/  UMOV UR11, UR43 ;  /* 0x0000002b000b7c82 */ /* 0x000fe20008000000 */
[----:B------:R-:W-:Y:S01]  /*5860*/  UMOV UR12, UR36 ;  /* 0x00000024000c7c82 */ /* 0x000fe20008000000 */
[----:B------:R-:W-:Y:S01]  /*5870*/  UMOV UR9, UR17 ;  /* 0x0000001100097c82 */ /* 0x000fe20008000000 */
[----:B------:R-:W-:Y:S01]  /*5880*/  @P3 R2UR UR36, R26 ;  /* 0x000000001a2432ca */ /* 0x000fe200000e0000 */
[----:B------:R-:W-:Y:S01]  /*5890*/  IMAD.IADD R22, R10, 0x1, R83 ;  /* 0x000000010a167824 */ /* 0x000fe200078e0253 */
[----:B------:R-:W-:Y:S01]  /*58a0*/  @!P4 R2UR UR22, R8 ;  /* 0x000000000816c2ca */ /* 0x000fe200000e0000 */
[----:B------:R-:W-:Y:S01]  /*58b0*/  IMAD.U32 R9, RZ, RZ, UR8 ;  /* 0x00000008ff097e24 */ /* 0x000fe2000f8e00ff */
[----:B------:R-:W-:Y:S01]  /*58c0*/  @!UP1 UIADD3 UR8, UPT, UPT, UR7, 0x3b00, URZ ;  /* 0x00003b0007089890 */ /* 0x000fe2000fffe0ff */
[----:B------:R-:W-:Y:S01]  /*58d0*/  LOP3.LUT R27, R27, R0, RZ, 0x3c, !PT ;  /* 0x000000001b1b7212 */ /* 0x000fe200078e3cff */
[----:B------:R-:W-:Y:S01]  /*58e0*/  VOTEU.ALL UP1, P4 ;  /* 0x0000000000ff7886 */ /* 0x000fe20002020000 */
[----:B------:R-:W-:Y:S01]  /*58f0*/  IMAD.IADD R23, R11, 0x1, R92 ;  /* 0x000000010b177824 */ /* 0x000fe200078e025c */
[----:B------:R-:W-:Y:S02]  /*5900*/  @!P4 R2UR UR23, R9 ;  /* 0x000000000917c2ca */ /* 0x000fe400000e0000 */
[----:B------:R-:W-:Y:S11]  /*5910*/  SEL R28, R28, RZ, P0 ;  /* 0x000000ff1c1c7207 */ /* 0x000ff60000000000 */
[----:B------:R2:W-:Y:S01]  /*5920*/  @!UP2 UTMALDG.3D [UR16], [UR22], desc[UR14] ;  /* 0x00000e101600a5b4 */ /* 0x0005e20008011000 */
[----:B------:R2:W-:Y:S01]  /*5930*/  @!UP1 UTMALDG.3D [UR8], [UR22], desc[UR14] ;  /* 0x00000e08160095b4 */ /* 0x0005e20008011000 */
[----:B------:R2:W-:Y:S01]  /*5940*/  @!P4 SYNCS.ARRIVE.TRANS64.RED.A0TR RZ, [UR7+0x118], R25 ;  /* 0x00011819ffffc9a7 */ /* 0x0005e20008300407 */
[----:B------:R-:W-:Y:S01]  /*5950*/  UPLOP3.LUT UP1, UPT, UPT, UPT, UPT, 0x80, 0x8 ;  /* 0x000000000008789c */ /* 0x000fe20003f2f070 */
[----:B------:R-:W-:Y:S01]  /*5960*/  SYNCS.ARRIVE.TRANS64.RED.A1T0 RZ, [UR13], RZ ;  /* 0x000000ffffff79a7 */ /* 0x000fe2000810040d */
[----:B------:R-:W-:Y:S09]  /*5970*/  @P3 BRA `(.L_x_109) ;  /* 0xfffffff000343947 */ /* 0x000ff2000383ffff */
[----:B------:R-:W-:-:S04]  /*5980*/  SHF.L.U32 R2, R29, 0x1f, RZ ;  /* 0x0000001f1d027819 */ /* 0x000fc800000006ff */
[----:B------:R-:W1:Y:S02]  /*5990*/  SYNCS.PHASECHK.TRANS64.TRYWAIT P0, [UR7+0x120], R2 ;  /* 0x00012002ff0075a7 */ /* 0x000e640008001107 */
[----:B-1----:R-:W-:Y:S05]  /*59a0*/  @!P0 BRA `(.L_x_110) ;  /* 0x0000006000388947 */ /* 0x002fea0003800000 */
.L_x_302:
[----:B------:R-:W4:Y:S02]  /*59b0*/  SYNCS.PHASECHK.TRANS64.TRYWAIT P0, [UR7+0x128], R2 ;  /* 0x00012802ff0075a7 */ /* 0x000f240008001107 */
[----:B----4-:R-:W-:Y:S05]  /*59c0*/  @!P0 BRA `(.L_x_111) ;  /* 0x0000006000488947 */ /* 0x010fea0003800000 */
.L_x_304:
[----:B------:R-:W4:Y:S02]  /*59d0*/  SYNCS.PHASECHK.TRANS64.TRYWAIT P0, [UR7+0x130], R2 ;  /* 0x00013002ff0075a7 */ /* 0x000f240008001107 */
[----:B----4-:R-:W-:Y:S05]  /*59e0*/  @!P0 BRA `(.L_x_112) ;  /* 0x0000006000588947 */ /* 0x010fea0003800000 */
.L_x_306:
[----:B-1----:R-:W-:-:S07]  /*59f0*/  MOV R0, UR7 ;  /* 0x0000000700007c02 */ /* 0x002fce0008000f00 */
.L_x_113:
[----:B-1----:R-:W-:-:S04]  /*5a00*/  SHF.L.U32 R2, R29, 0x1f, RZ ;  /* 0x0000001f1d027819 */ /* 0x002fc800000006ff */
[----:B------:R1:W4:Y:S03]  /*5a10*/  SYNCS.PHASECHK.TRANS64.TRYWAIT P0, [R0+URZ+0x138], R2 ;  /* 0x00013802000075a7 */ /* 0x00032600080011ff */
[----:B----4-:R-:W-:Y:S05]  /*5a20*/  @!P0 NANOSLEEP.SYNCS 0x989680 ;  /* 0x009896800000895d */ /* 0x010fea0003900000 */
[----:B------:R-:W4:Y:S02]  /*5a30*/  @!P0 SYNCS.PHASECHK.TRANS64 P0, [R0+URZ+0x138], R2 ;  /* 0x00013802000085a7 */ /* 0x000f2400080010ff */
[----:B--2-4-:R-:W-:Y:S05]  /*5a40*/  @P0 EXIT ;  /* 0x000000000000094d */ /* 0x014fea0003800000 */
[----:B------:R-:W-:Y:S05]  /*5a50*/  BRA `(.L_x_113) ;  /* 0xfffffffc00e87947 */ /* 0x000fea000383ffff */
.L_x_98:
[----:B------:R-:W-:-:S06]  /*5a60*/  UISETP.GE.AND UP1, UPT, UR10, 0x4, UPT ;  /* 0x000000040a00788c */ /* 0x000fcc000bf26270 */
[----:B------:R-:W-:-:S13]  /*5a70*/  PLOP3.LUT P0, PT, PT, PT, UP1, 0x80, 0x8 ;  /* 0x000000000008781c */ /* 0x000fda0003f0f018 */
[----:B------:R-:W-:Y:S05]  /*5a80*/  @!P0 EXIT ;  /* 0x000000000000894d */ /* 0x000fea0003800000 */
[----:B------:R-:W-:Y:S01]  /*5a90*/  BAR.SYNC.DEFER_BLOCKING 0x6, 0xa0 ;  /* 0x0182800000007b1d */ /* 0x000fe20000010000 */
[C---:B------:R-:W-:Y:S01]  /*5aa0*/  IMAD.SHL.U32 R111, R112.reuse, 0x20, RZ ;  /* 0x00000020706f7824 */ /* 0x040fe200078e00ff */
[----:B------:R-:W-:Y:S01]  /*5ab0*/  CS2R R108, SRZ ;  /* 0x00000000006c7805 */ /* 0x000fe2000001ff00 */
[C---:B------:R-:W-:Y:S01]  /*5ac0*/  IMAD.SHL.U32 R6, R113.reuse, 0x200000, RZ ;  /* 0x0020000071067824 */ /* 0x040fe200078e00ff */
[----:B------:R-:W-:Y:S01]  /*5ad0*/  CS2R R106, SRZ ;  /* 0x00000000006a7805 */ /* 0x000fe2000001ff00 */
[C---:B------:R-:W-:Y:S01]  /*5ae0*/  IMAD.U32 R5, R112.reuse, 0x10000, RZ ;  /* 0x0001000070057824 */ /* 0x040fe200078e00ff */
[----:B------:R-:W-:Y:S02]  /*5af0*/  UMOV UR41, 0x400 ;  /* 0x0000040000297882 */ /* 0x000fe40000000000 */
[----:B------:R-:W1:Y:S01]  /*5b00*/  LDC R99, c[0x0][0x370] ;  /* 0x0000dc00ff637b82 */ /* 0x000e620000000800 */
[----:B------:R-:W-:Y:S01]  /*5b10*/  ULEA UR41, UR37, UR41, 0x18 ;  /* 0x0000002925297291 */ /* 0x000fe2000f8ec0ff */
[----:B------:R-:W-:Y:S01]  /*5b20*/  IMAD.SHL.U32 R2, R112, 0x4, RZ ;  /* 0x0000000470027824 */ /* 0x000fe200078e00ff */
[----:B------:R-:W-:Y:S01]  /*5b30*/  LOP3.LUT R6, R6, 0x200000, RZ, 0xc0, !PT ;  /* 0x0020000006067812 */ /* 0x000fe200078ec0ff */
[----:B------:R-:W-:Y:S01]  /*5b40*/  IMAD.SHL.U32 R3, R113, 0x400, RZ ;  /* 0x0000040071037824 */ /* 0x000fe200078e00ff */
[C---:B------:R-:W-:Y:S01]  /*5b50*/  LOP3.LUT R4, R111.reuse, 0x80, RZ, 0xc0, !PT ;  /* 0x000000806f047812 */ /* 0x040fe200078ec0ff */
[----:B------:R-:W-:Y:S01]  /*5b60*/  IMAD.MOV.U32 R40, RZ, RZ, RZ ;  /* 0x000000ffff287224 */ /* 0x000fe200078e00ff */
[----:B------:R-:W-:Y:S01]  /*5b70*/  LOP3.LUT R0, R111, 0xb60, RZ, 0xc0, !PT ;  /* 0x00000b606f007812 */ /* 0x000fe200078ec0ff */
[----:B------:R-:W2:Y:S01]  /*5b80*/  LDC R98, c[0x0][0x374] ;  /* 0x0000dd00ff627b82 */ /* 0x000ea20000000800 */
[----:B------:R-:W-:Y:S01]  /*5b90*/  LOP3.LUT R2, R4, 0x10, R2, 0xf8, !PT ;  /* 0x0000001004027812 */ /* 0x000fe200078ef802 */
[----:B------:R-:W-:Y:S01]  /*5ba0*/  IMAD.MOV.U32 R97, RZ, RZ, RZ ;  /* 0x000000ffff617224 */ /* 0x000fe200078e00ff */
[----:B------:R-:W-:Y:S01]  /*5bb0*/  LOP3.LUT R0, R0, 0x400, R3, 0xf8, !PT ;  /* 0x0000040000007812 */ /* 0x000fe200078ef803 */
[----:B------:R-:W3:Y:S01]  /*5bc0*/  LDCU.64 UR46, c[0x0][0x348] ;  /* 0x00006900ff2e77ac */ /* 0x000ee20008000a00 */
[----:B------:R-:W-:-:S02]  /*5bd0*/  LOP3.LUT R5, R6, 0x400000, R5, 0xf8, !PT ;  /* 0x0040000006057812 */ /* 0x000fc400078ef805 */
[----:B------:R-:W-:Y:S01]  /*5be0*/  LOP3.LUT P0, RZ, R111, 0x80, RZ, 0xc0, !PT ;  /* 0x000000806fff7812 */ /* 0x000fe2000780c0ff */
[----:B------:R-:W-:Y:S01]  /*5bf0*/  UIADD3 UR40, UPT, UPT, UR41, 0x300, URZ ;  /* 0x0000030029287890 */ /* 0x000fe2000fffe0ff */
[----:B------:R-:W4:Y:S01]  /*5c00*/  LDS R41, [UR41+0x200] ;  /* 0x00020029ff297984 */ /* 0x000f220008000800 */
[----:B------:R-:W-:Y:S01]  /*5c10*/  LOP3.LUT R110, R0, R2, RZ, 0xfc, !PT ;  /* 0x00000002006e7212 */ /* 0x000fe200078efcff */
[----:B------:R-:W-:Y:S01]  /*5c20*/  UIADD3 UR43, UPT, UPT, UR41, 0x4300, URZ ;  /* 0x00004300292b7890 */ /* 0x000fe2000fffe0ff */
[----:B------:R-:W-:Y:S01]  /*5c30*/  P2R R0, PR, RZ, 0x1 ;  /* 0x00000001ff007803 */ /* 0x000fe20000000000 */
[----:B------:R-:W-:Y:S01]  /*5c40*/  UMOV UR42, URZ ;  /* 0x000000ff002a7c82 */ /* 0x000fe20008000000 */
[----:B------:R-:W-:Y:S01]  /*5c50*/  LOP3.LUT R112, R112, 0x60, RZ, 0xc0, !PT ;  /* 0x0000006070707812 */ /* 0x000fe200078ec0ff */
[----:B-1234-:R-:W-:-:S08]  /*5c60*/  IMAD.IADD R41, R41, 0x1, R5 ;  /* 0x0000000129297824 */ /* 0x01efd000078e0205 */
.L_x_236:
[C---:B------:R-:W-:Y:S02]  /*5c70*/  LEA R0, R97.reuse, UR41, 0x3 ;  /* 0x0000002961007c11 */ /* 0x040fe4000f8e18ff */
[----:B------:R-:W-:Y:S02]  /*5c80*/  SHF.L.U32 R2, R108, 0x1f, RZ ;  /* 0x0000001f6c027819 */ /* 0x000fe400000006ff */
[----:B------:R-:W-:Y:S02]  /*5c90*/  LEA R8, R97, UR41, 0x4 ;  /* 0x0000002961087c11 */ /* 0x000fe4000f8e20ff */
[----:B------:R-:W1:Y:S02]  /*5ca0*/  SYNCS.PHASECHK.TRANS64.TRYWAIT P0, [R0+URZ+0x150], R2 ;  /* 0x00015002000075a7 */ /* 0x000e6400080011ff */
[----:B-1----:R-:W-:Y:S05]  /*5cb0*/  @!P0 BRA `(.L_x_114) ;  /* 0x0000005c00bc8947 */ /* 0x002fea0003800000 */
.L_x_307:
        /* <DEDUP_REMOVED lines=11> */
[----:B--2---:R-:W-:-:S04]  /*5d70*/  LOP3.LUT P3, RZ, R10, 0x1, RZ, 0xc0, !PT ;  /* 0x000000010aff7812 */ /* 0x004fc8000786c0ff */
[----:B------:R-:W-:-:S09]  /*5d80*/  P2R R115, PR, RZ, 0x8 ;  /* 0x00000008ff737803 */ /* 0x000fd20000000000 */
[----:B------:R-:W-:Y:S02]  /*5d90*/  @P3 MOV R104, R8 ;  /* 0x0000000800683202 */ /* 0x000fe40000000f00 */
[----:B------:R-:W-:Y:S01]  /*5da0*/  @P3 LOP3.LUT R103, R9, 0xffff, RZ, 0xc0, !PT ;  /* 0x0000ffff09673812 */ /* 0x000fe200078ec0ff */
[----:B-1----:R-:W-:Y:S06]  /*5db0*/  @!P0 BRA `(.L_x_115) ;  /* 0x0000000000b88947 */ /* 0x002fec0003800000 */
[----:B------:R-:W1:Y:S01]  /*5dc0*/  LDC.64 R4, c[0x0][0xb18] ;  /* 0x0002c600ff047b82 */ /* 0x000e620000000a00 */
[----:B------:R-:W-:-:S07]  /*5dd0*/  ISETP.NE.AND P0, PT, R36, 0x1, PT ;  /* 0x000000012400780c */ /* 0x000fce0003f05270 */
[----:B------:R-:W2:Y:S08]  /*5de0*/  LDC.64 R6, c[0x0][0xb10] ;  /* 0x0002c400ff067b82 */ /* 0x000eb00000000a00 */
[----:B------:R-:W3:Y:S08]  /*5df0*/  LDC R0, c[0x0][0xb20] ;  /* 0x0002c800ff007b82 */ /* 0x000ef00000000800 */
[----:B------:R-:W4:Y:S01]  /*5e00*/  LDC R12, c[0x0][0xb0c] ;  /* 0x0002c300ff0c7b82 */ /* 0x000f220000000800 */
[----:B-1----:R-:W-:Y:S01]  /*5e10*/  IMAD.HI.U32 R14, R98, R5, RZ ;  /* 0x00000005620e7227 */ /* 0x002fe200078e00ff */
[----:B------:R-:W-:-:S03]  /*5e20*/  ISETP.NE.AND P1, PT, R4, 0x1, PT ;  /* 0x000000010400780c */ /* 0x000fc60003f25270 */
[----:B------:R-:W-:-:S03]  /*5e30*/  IMAD.HI.U32 R5, R103, R5, RZ ;  /* 0x0000000567057227 */ /* 0x000fc600078e00ff */
[----:B------:R-:W1:Y:S01]  /*5e40*/  LDC.64 R2, c[0x0][0xb28] ;  /* 0x0002ca00ff027b82 */ /* 0x000e620000000a00 */
[----:B--2---:R-:W-:-:S04]  /*5e50*/  IMAD.HI.U32 R15, R99, R6, RZ ;  /* 0x00000006630f7227 */ /* 0x004fc800078e00ff */
[----:B------:R-:W-:Y:S01]  /*5e60*/  IMAD.HI.U32 R16, R104, R6, RZ ;  /* 0x0000000668107227 */ /* 0x000fe200078e00ff */
[-C--:B------:R-:W-:Y:S02]  /*5e70*/  SHF.R.U32.HI R15, RZ, R7.reuse, R15 ;  /* 0x00000007ff0f7219 */ /* 0x080fe4000001160f */
[-C--:B---3--:R-:W-:Y:S02]  /*5e80*/  SHF.R.U32.HI R14, RZ, R0.reuse, R14 ;  /* 0x00000000ff0e7219 */ /* 0x088fe4000001160e */
[----:B------:R-:W-:Y:S02]  /*5e90*/  SHF.R.U32.HI R5, RZ, R0, R5 ;  /* 0x00000000ff057219 */ /* 0x000fe40000011605 */
[----:B------:R-:W-:Y:S02]  /*5ea0*/  SEL R14, R98, R14, !P1 ;  /* 0x0000000e620e7207 */ /* 0x000fe40004800000 */
[----:B------:R-:W-:Y:S02]  /*5eb0*/  SHF.R.U32.HI R16, RZ, R7, R16 ;  /* 0x00000007ff107219 */ /* 0x000fe40000011610 */
[----:B----4-:R-:W-:-:S02]  /*5ec0*/  ISETP.NE.AND P2, PT, R12, 0x1, PT ;  /* 0x000000010c00780c */ /* 0x010fc40003f45270 */
[----:B------:R-:W-:Y:S02]  /*5ed0*/  SEL R5, R103, R5, !P1 ;  /* 0x0000000567057207 */ /* 0x000fe40004800000 */
[----:B------:R-:W-:Y:S02]  /*5ee0*/  SEL R15, R99, R15, !P2 ;  /* 0x0000000f630f7207 */ /* 0x000fe40005000000 */
[----:B------:R-:W-:Y:S01]  /*5ef0*/  SEL R16, R104, R16, !P2 ;  /* 0x0000001068107207 */ /* 0x000fe20005000000 */
[----:B-1----:R-:W-:-:S04]  /*5f00*/  IMAD.HI.U32 R13, R14, R2, RZ ;  /* 0x000000020e0d7227 */ /* 0x002fc800078e00ff */
        /* <DEDUP_REMOVED lines=25> */
.L_x_115:
[----:B------:R-:W1:Y:S02]  /*60a0*/  LDCU UR4, c[0x0][0xb30] ;  /* 0x00016600ff0477ac */ /* 0x000e640008000800 */
[----:B-1----:R-:W-:-:S09]  /*60b0*/  UISETP.NE.AND UP0, UPT, UR4, 0x1, UPT ;  /* 0x000000010400788c */ /* 0x002fd2000bf05270 */
        /* <DEDUP_REMOVED lines=17> */
.L_x_116:
[----:B------:R-:W-:Y:S01]  /*61d0*/  ULOP3.LUT UP0, URZ, UR40, 0x90, URZ, 0xc0, !UPT ;  /* 0x0000009028ff7892 */ /* 0x000fe2000f80c0ff */
[----:B------:R-:W-:Y:S02]  /*61e0*/  IADD3 R97, PT, PT, R97, 0x1, RZ ;  /* 0x0000000161617810 */ /* 0x000fe40007ffe0ff */
[----:B------:R-:W-:-:S06]  /*61f0*/  @P3 SHF.R.U32.HI R105, RZ, 0x10, R9 ;  /* 0x00000010ff693819 */ /* 0x000fcc0000011609 */
[----:B------:R-:W-:Y:S05]  /*6200*/  BRA.U !UP0, `(.L_x_117) ;  /* 0x0000000108407547 */ /* 0x000fea000b800000 */
[----:B------:R-:W-:Y:S01]  /*6210*/  MOV R2, 0x0 ;  /* 0x0000000000027802 */ /* 0x000fe20000000f00 */
[----:B------:R-:W1:Y:S01]  /*6220*/  LDCU.64 UR8, c[0x4][0x88] ;  /* 0x01001100ff0877ac */ /* 0x000e620008000a00 */
[----:B------:R-:W-:Y:S02]  /*6230*/  HFMA2 R12, -RZ, RZ, 0, 5.9604644775390625e-08 ;  /* 0x00000001ff0c7431 */ /* 0x000fe400000001ff */
[----:B------:R-:W-:Y:S01]  /*6240*/  IMAD.MOV.U32 R8, RZ, RZ, 0x70 ;  /* 0x00000070ff087424 */ /* 0x000fe200078e00ff */
[----:B------:R-:W2:Y:S01]  /*6250*/  LDCU.64 UR6, c[0x4][0x90] ;  /* 0x01001200ff0677ac */ /* 0x000ea20008000a00 */
[----:B------:R-:W3:Y:S01]  /*6260*/  LDC.64 R2, c[0x4][R2] ;  /* 0x0100000002027b82 */ /* 0x000ee20000000a00 */
[----:B------:R-:W-:Y:S01]  /*6270*/  IMAD.MOV.U32 R13, RZ, RZ, RZ ;  /* 0x000000ffff0d7224 */ /* 0x000fe200078e00ff */
[----:B------:R-:W4:Y:S01]  /*6280*/  LDCU.64 UR4, c[0x4][0x8] ;  /* 0x01000100ff0477ac */ /* 0x000f220008000a00 */
[----:B-1----:R-:W-:Y:S01]  /*6290*/  IMAD.U32 R4, RZ, RZ, UR8 ;  /* 0x00000008ff047e24 */ /* 0x002fe2000f8e00ff */
[----:B------:R-:W-:Y:S01]  /*62a0*/  MOV R5, UR9 ;  /* 0x0000000900057c02 */ /* 0x000fe20008000f00 */
[----:B--2---:R-:W-:Y:S01]  /*62b0*/  IMAD.U32 R6, RZ, RZ, UR6 ;  /* 0x00000006ff067e24 */ /* 0x004fe2000f8e00ff */
[----:B------:R-:W-:Y:S01]  /*62c0*/  MOV R7, UR7 ;  /* 0x0000000700077c02 */ /* 0x000fe20008000f00 */
[----:B----4-:R-:W-:Y:S01]  /*62d0*/  IMAD.U32 R10, RZ, RZ, UR4 ;  /* 0x00000004ff0a7e24 */ /* 0x010fe2000f8e00ff */
[----:B------:R-:W-:-:S02]  /*62e0*/  MOV R11, UR5 ;  /* 0x00000005000b7c02 */ /* 0x000fc40008000f00 */
[----:B------:R-:W-:-:S07]  /*62f0*/  LEPC R20, `(.L_x_117) ;  /* 0x000000001014794e */ /* 0x000fce0000000000 */
[----:B---3-5:R-:W-:Y:S05]  /*6300*/  CALL.ABS.NOINC R2 ;  /* 0x0000000002007343 */ /* 0x028fea0003c00000 */
.L_x_117:
[----:B------:R-:W-:-:S09]  /*6310*/  ULOP3.LUT UP0, URZ, UR43, 0x90, URZ, 0xc0, !UPT ;  /* 0x000000902bff7892 */ /* 0x000fd2000f80c0ff */
        /* <DEDUP_REMOVED lines=17> */
.L_x_118:
[----:B------:R-:W1:Y:S02]  /*6430*/  LDC.64 R2, c[0x0][0x890] ;  /* 0x00022400ff027b82 */ /* 0x000e640000000a00 */
[----:B-1----:R-:W-:-:S04]  /*6440*/  ISETP.NE.U32.AND P3, PT, R2, RZ, PT ;  /* 0x000000ff0200720c */ /* 0x002fc80003f65070 */
[----:B------:R-:W-:-:S13]  /*6450*/  ISETP.NE.AND.EX P3, PT, R3, RZ, PT, P3 ;  /* 0x000000ff0300720c */ /* 0x000fda0003f65330 */
[----:B------:R-:W-:Y:S05]  /*6460*/  @!P3 BRA `(.L_x_119) ;  /* 0x000000000034b947 */ /* 0x000fea0003800000 */
[----:B------:R-:W1:Y:S02]  /*6470*/  LDCU.64 UR4, c[0x0][0x888] ;  /* 0x00011100ff0477ac */ /* 0x000e640008000a00 */
[----:B-1----:R-:W-:-:S04]  /*6480*/  UISETP.NE.U32.AND UP0, UPT, UR4, URZ, UPT ;  /* 0x000000ff0400728c */ /* 0x002fc8000bf05070 */
[----:B------:R-:W-:-:S09]  /*6490*/  UISETP.NE.AND.EX UP0, UPT, UR5, URZ, UPT, UP0 ;  /* 0x000000ff0500728c */ /* 0x000fd2000bf05300 */
[----:B------:R-:W-:Y:S05]  /*64a0*/  BRA.U !UP0, `(.L_x_120) ;  /* 0x0000000108187547 */ /* 0x000fea000b800000 */
[----:B------:R-:W1:Y:S01]  /*64b0*/  LDC.64 R4, c[0x0][0x888] ;  /* 0x00022200ff047b82 */ /* 0x000e620000000a00 */
[----:B------:R-:W-:-:S04]  /*64c0*/  IMAD R0, R2, UR36, RZ ;  /* 0x0000002402007c24 */ /* 0x000fc8000f8e02ff */
[----:B-1----:R-:W-:-:S05]  /*64d0*/  IMAD.WIDE R4, R0, 0x4, R4 ;  /* 0x0000000400047825 */ /* 0x002fca00078e0204 */
[----:B-----5:R1:W5:Y:S01]  /*64e0*/  LDG.E R63, desc[UR38][R4.64] ;  /* 0x00000026043f7981 */ /* 0x020362000c1e1900 */
[----:B------:R-:W-:Y:S01]  /*64f0*/  MOV R93, 0x1 ;  /* 0x00000001005d7802 */ /* 0x000fe20000000f00 */
[----:B------:R-:W-:Y:S06]  /*6500*/  BRA `(.L_x_119) ;  /* 0x00000000000c7947 */ /* 0x000fec0003800000 */
.L_x_120:
[----:B------:R-:W1:Y:S01]  /*6510*/  LDCU UR4, c[0x0][0x880] ;  /* 0x00011000ff0477ac */ /* 0x000e620008000800 */
[----:B------:R-:W-:Y:S01]  /*6520*/  HFMA2 R93, -RZ, RZ, 0, 5.9604644775390625e-08 ;  /* 0x00000001ff5d7431 */ /* 0x000fe200000001ff */
[----:B-1---5:R-:W-:Y:S02]  /*6530*/  MOV R63, UR4 ;  /* 0x00000004003f7c02 */ /* 0x022fe40008000f00 */
.L_x_119:
[----:B-1----:R-:W1:Y:S02]  /*6540*/  LDC.64 R4, c[0x0][0x8b0] ;  /* 0x00022c00ff047b82 */ /* 0x002e640000000a00 */
        /* <DEDUP_REMOVED lines=11> */
[----:B------:R-:W-:Y:S05]  /*6600*/  BRA `(.L_x_121) ;  /* 0x0000000000087947 */ /* 0x000fea0003800000 */
.L_x_122:
[----:B------:R-:W1:Y:S02]  /*6610*/  LDCU UR4, c[0x0][0x8a0] ;  /* 0x00011400ff0477ac */ /* 0x000e640008000800 */
[----:B-1---5:R-:W-:Y:S02]  /*6620*/  MOV R42, UR4 ;  /* 0x00000004002a7c02 */ /* 0x022fe40008000f00 */
.L_x_121:
[----:B------:R-:W-:Y:S01]  /*6630*/  UISETP.NE.AND UP0, UPT, UR44, URZ, UPT ;  /* 0x000000ff2c00728c */ /* 0x000fe2000bf05270 */
[----:B------:R-:W-:Y:S02]  /*6640*/  PLOP3.LUT P0, PT, PT, PT, PT, 0x8, 0x80 ;  /* 0x000000000080781c */ /* 0x000fe40003f0e170 */
[----:B------:R-:W-:Y:S02]  /*6650*/  LEA R0, R40, UR41, 0x3 ;  /* 0x0000002928007c11 */ /* 0x000fe4000f8e18ff */
[----:B------:R-:W-:-:S04]  /*6660*/  P2R R116, PR, RZ, 0x1 ;  /* 0x00000001ff747803 */ /* 0x000fc80000000000 */
[----:B------:R-:W-:Y:S05]  /*6670*/  BRA.U !UP0, `(.L_x_123) ;  /* 0x00000001083c7547 */ /* 0x000fea000b800000 */
[----:B------:R-:W-:-:S04]  /*6680*/  ISETP.NE.U32.AND P0, PT, R2, RZ, PT ;  /* 0x000000ff0200720c */ /* 0x000fc80003f05070 */
[----:B------:R-:W-:-:S13]  /*6690*/  ISETP.NE.AND.EX P0, PT, R3, RZ, PT, P0 ;  /* 0x000000ff0300720c */ /* 0x000fda0003f05300 */
[----:B-----5:R-:W-:-:S04]  /*66a0*/  @!P0 FSETP.EQ.AND P1, PT, R63, RZ, PT ;  /* 0x000000ff3f00820b */ /* 0x020fc80003f22000 */
[----:B------:R-:W-:Y:S01]  /*66b0*/  P2R R116, PR, RZ, 0x2 ;  /* 0x00000002ff747803 */ /* 0x000fe20000000000 */
[----:B------:R-:W-:Y:S08]  /*66c0*/  @!P0 BRA `(.L_x_123) ;  /* 0x0000000000288947 */ /* 0x000ff00003800000 */
[----:B------:R-:W2:Y:S01]  /*66d0*/  LDCU.64 UR4, c[0x0][0x888] ;  /* 0x00011100ff0477ac */ /* 0x000ea20008000a00 */
[----:B------:R-:W-:Y:S02]  /*66e0*/  LOP3.LUT P1, RZ, R93, 0xff, RZ, 0xc0, !PT ;  /* 0x000000ff5dff7812 */ /* 0x000fe4000782c0ff */
[----:B------:R-:W-:-:S04]  /*66f0*/  FSETP.NEU.AND P0, PT, R63, RZ, PT ;  /* 0x000000ff3f00720b */ /* 0x000fc80003f0d000 */
[----:B------:R-:W-:Y:S02]  /*6700*/  SEL R2, RZ, 0xffffffff, P0 ;  /* 0xffffffffff027807 */ /* 0x000fe40000000000 */
[----:B--2---:R-:W-:-:S04]  /*6710*/  ISETP.NE.U32.AND P2, PT, RZ, UR4, PT ;  /* 0x00000004ff007c0c */ /* 0x004fc8000bf45070 */
[----:B------:R-:W-:-:S04]  /*6720*/  ISETP.NE.AND.EX P2, PT, RZ, UR5, PT, P2 ;  /* 0x00000005ff007c0c */ /* 0x000fc8000bf45320 */
[----:B------:R-:W-:-:S04]  /*6730*/  @!P1 SEL R2, RZ, 0xffffffff, P2 ;  /* 0xffffffffff029807 */ /* 0x000fc80001000000 */
[----:B------:R-:W-:-:S04]  /*6740*/  LOP3.LUT R2, R2, 0x1, RZ, 0xc0, !PT ;  /* 0x0000000102027812 */ /* 0x000fc800078ec0ff */
[----:B------:R-:W-:-:S04]  /*6750*/  ISETP.EQ.U32.AND P0, PT, R2, 0x1, PT ;  /* 0x000000010200780c */ /* 0x000fc80003f02070 */
[----:B------:R-:W-:-:S09]  /*6760*/  P2R R116, PR, RZ, 0x1 ;  /* 0x00000001ff747803 */ /* 0x000fd20000000000 */
.L_x_123:
[----:B------:R-:W-:Y:S01]  /*6770*/  ISETP.NE.AND P4, PT, R116, RZ, PT ;  /* 0x000000ff7400720c */ /* 0x000fe20003f85270 */
[----:B------:R-:W2:Y:S01]  /*6780*/  LDCU.64 UR4, c[0x0][0x888] ;  /* 0x00011100ff0477ac */ /* 0x000ea20008000a00 */
[----:B------:R-:W-:Y:S01]  /*6790*/  SHF.L.U32 R2, R109, 0x1f, RZ ;  /* 0x0000001f6d027819 */ /* 0x000fe200000006ff */
[----:B------:R-:W-:Y:S01]  /*67a0*/  IMAD.MOV.U32 R102, RZ, RZ, 0x1 ;  /* 0x00000001ff667424 */ /* 0x000fe200078e00ff */
[----:B------:R-:W-:Y:S01]  /*67b0*/  CS2R R90, SRZ ;  /* 0x00000000005a7805 */ /* 0x000fe2000001ff00 */
[----:B------:R-:W-:Y:S01]  /*67c0*/  IMAD.SHL.U32 R96, R23, 0x40, RZ ;  /* 0x0000004017607824 */ /* 0x000fe200078e00ff */
[----:B------:R-:W-:Y:S01]  /*67d0*/  CS2R R88, SRZ ;  /* 0x0000000000587805 */ /* 0x000fe2000001ff00 */
[----:B------:R-:W-:Y:S01]  /*67e0*/  IMAD.SHL.U32 R94, R22, 0x100, RZ ;  /* 0x00000100165e7824 */ /* 0x000fe200078e00ff */
[----:B------:R-:W-:Y:S01]  /*67f0*/  CS2R R86, SRZ ;  /* 0x0000000000567805 */ /* 0x000fe2000001ff00 */
[----:B------:R-:W-:Y:S01]  /*6800*/  IMAD R38, R40, 0x80, R41 ;  /* 0x0000008028267824 */ /* 0x000fe200078e0229 */
[----:B------:R-:W-:Y:S01]  /*6810*/  CS2R R84, SRZ ;  /* 0x0000000000547805 */ /* 0x000fe2000001ff00 */
[----:B------:R-:W-:-:S02]  /*6820*/  IMAD.MOV.U32 R39, RZ, RZ, RZ ;  /* 0x000000ffff277224 */ /* 0x000fc400078e00ff */
[----:B-1----:R-:W-:Y:S01]  /*6830*/  @!P4 LEA R4, R107, UR41, 0x3 ;  /* 0x000000296b04cc11 */ /* 0x002fe2000f8e18ff */
[----:B------:R-:W-:Y:S01]  /*6840*/  IMAD.MOV.U32 R101, RZ, RZ, R106 ;  /* 0x000000ffff657224 */ /* 0x000fe200078e006a */
[----:B------:R-:W-:Y:S01]  /*6850*/  @!P4 SHF.L.U32 R3, R106, 0x1f, RZ ;  /* 0x0000001f6a03c819 */ /* 0x000fe200000006ff */
[----:B------:R-:W-:-:S03]  /*6860*/  IMAD.MOV.U32 R100, RZ, RZ, R107 ;  /* 0x000000ffff647224 */ /* 0x000fc600078e006b */
[----:B------:R-:W1:Y:S01]  /*6870*/  @!P4 SYNCS.PHASECHK.TRANS64.TRYWAIT P1, [R4+URZ+0x100], R3 ;  /* 0x000100030400c5a7 */ /* 0x000e6200080211ff */
[----:B--2---:R-:W-:-:S04]  /*6880*/  ISETP.NE.U32.AND P2, PT, RZ, UR4, PT ;  /* 0x00000004ff007c0c */ /* 0x004fc8000bf45070 */
[----:B------:R-:W-:Y:S01]  /*6890*/  ISETP.NE.AND.EX P2, PT, RZ, UR5, PT, P2 ;  /* 0x00000005ff007c0c */ /* 0x000fe2000bf45320 */
[----:B------:R2:W3:Y:S03]  /*68a0*/  SYNCS.PHASECHK.TRANS64.TRYWAIT P0, [R0+URZ+0x170], R2 ;  /* 0x00017002000075a7 */ /* 0x0004e600080011ff */
[----:B--2---:R-:W-:Y:S02]  /*68b0*/  SEL R2, RZ, 0xffffffff, P2 ;  /* 0xffffffffff027807 */ /* 0x004fe40001000000 */
[----:B-----5:R-:W-:-:S04]  /*68c0*/  FSETP.NEU.AND P2, PT, R63, RZ, PT ;  /* 0x000000ff3f00720b */ /* 0x020fc80003f4d000 */
[----:B------:R-:W-:Y:S02]  /*68d0*/  SEL R0, RZ, 0xffffffff, P2 ;  /* 0xffffffffff007807 */ /* 0x000fe40001000000 */
[----:B------:R-:W-:-:S04]  /*68e0*/  LOP3.LUT P2, RZ, R93, 0xff, RZ, 0xc0, !PT ;  /* 0x000000ff5dff7812 */ /* 0x000fc8000784c0ff */
[----:B------:R-:W-:-:S04]  /*68f0*/  @P3 SEL R0, R2, R0, !P2 ;  /* 0x0000000002003207 */ /* 0x000fc80005000000 */
[----:B------:R-:W-:-:S04]  /*6900*/  LOP3.LUT R0, R0, 0x1, RZ, 0xc0, !PT ;  /* 0x0000000100007812 */ /* 0x000fc800078ec0ff */
[----:B------:R-:W-:-:S04]  /*6910*/  ISETP.NE.U32.AND P2, PT, R0, 0x1, PT ;  /* 0x000000010000780c */ /* 0x000fc80003f45070 */
[----:B------:R-:W-:Y:S02]  /*6920*/  P2R R114, PR, RZ, 0x4 ;  /* 0x00000004ff727803 */ /* 0x000fe40000000000 */
[----:B-1----:R-:W-:Y:S02]  /*6930*/  @!P4 SEL R102, RZ, 0x1, !P1 ;  /* 0x00000001ff66c807 */ /* 0x002fe40004800000 */
[----:B---3--:R-:W-:-:S07]  /*6940*/  SEL R95, RZ, 0x1, !P0 ;  /* 0x00000001ff5f7807 */ /* 0x008fce0004000000 */
.L_x_235:
[----:B------:R-:W-:Y:S01]  /*6950*/  ISETP.NE.AND P0, PT, R116, RZ, PT ;  /* 0x000000ff7400720c */ /* 0x000fe20003f05270 */
[----:B------:R-:W-:Y:S05]  /*6960*/  YIELD ;  /* 0x0000000000007946 */ /* 0x000fea0003800000 */
[----:B------:R-:W-:Y:S07]  /*6970*/  BSSY B1, `(.L_x_124) ;  /* 0x000002b000017945 */ /* 0x000fee0003800000 */
[----:B------:R-:W-:Y:S05]  /*6980*/  @P0 BRA `(.L_x_125) ;  /* 0x0000000000a40947 */ /* 0x000fea0003800000 */
[----:B------:R-:W-:Y:S01]  /*6990*/  ISETP.NE.AND P2, PT, R114, RZ, PT ;  /* 0x000000ff7200720c */ /* 0x000fe20003f45270 */
[----:B------:R-:W-:Y:S01]  /*69a0*/  BSSY B0, `(.L_x_126) ;  /* 0x000000f000007945 */ /* 0x000fe20003800000 */
[----:B------:R-:W-:Y:S02]  /*69b0*/  LOP3.LUT P1, RZ, R111, 0x80, RZ, 0xc0, !PT ;  /* 0x000000806fff7812 */ /* 0x000fe4000782c0ff */
[----:B------:R-:W-:Y:S09]  /*69c0*/  PLOP3.LUT P0, PT, PT, PT, PT, 0x8, 0x80 ;  /* 0x000000000080781c */ /* 0x000ff20003f0e170 */
[----:B------:R-:W-:Y:S01]  /*69d0*/  @P2 IMAD R4, R107, 0x1000, R110 ;  /* 0x000010006b042824 */ /* 0x000fe200078e026e */
[----:B------:R-:W-:Y:S02]  /*69e0*/  @P2 PLOP3.LUT P0, PT, P1, PT, PT, 0x80, 0x8 ;  /* 0x000000000008281c */ /* 0x000fe40000f0f070 */
[----:B------:R-:W-:Y:S01]  /*69f0*/  ISETP.NE.AND P1, PT, R102, RZ, PT ;  /* 0x000000ff6600720c */ /* 0x000fe20003f25270 */
[----:B------:R-:W-:Y:S04]  /*6a00*/  @P2 VIADD R3, R4, UR41 ;  /* 0x0000002904032c36 */ /* 0x000fe80008000000 */
[C---:B------:R-:W-:Y:S02]  /*6a10*/  @P2 VIADD R0, R3.reuse, 0x300 ;  /* 0x0000030003002836 */ /* 0x040fe40000000000 */
[----:B------:R-:W-:Y:S04]  /*6a20*/  @P2 VIADD R3, R3, 0x310 ;  /* 0x0000031003032836 */ /* 0x000fe80000000000 */
[----:B------:R-:W-:Y:S02]  /*6a30*/  @P0 VIADD R3, R0, 0xfffffff0 ;  /* 0xfffffff000030836 */ /* 0x000fe40000000000 */
[----:B------:R-:W-:Y:S05]  /*6a40*/  @P1 BRA `(.L_x_127) ;  /* 0x0000000000101947 */ /* 0x000fea0003800000 */
[----:B------:R-:W-:Y:S02]  /*6a50*/  LEA R2, R107, UR41, 0x3 ;  /* 0x000000296b027c11 */ /* 0x000fe4000f8e18ff */
[----:B------:R-:W-:Y:S04]  /*6a60*/  SHF.L.U32 R0, R106, 0x1f, RZ ;  /* 0x0000001f6a007819 */ /* 0x000fe800000006ff */
[----:B------:R-:W1:Y:S02]  /*6a70*/  SYNCS.PHASECHK.TRANS64.TRYWAIT P0, [R2+URZ+0x100], R0 ;  /* 0x00010000020075a7 */ /* 0x000e6400080011ff */
[----:B-1----:R-:W-:Y:S05]  /*6a80*/  @!P0 BRA `(.L_x_128) ;  /* 0x00000050005c8947 */ /* 0x002fea0003800000 */
.L_x_127:
[----:B------:R-:W-:Y:S05]  /*6a90*/  BSYNC B0 ;  /* 0x0000000000007941 */ /* 0x000fea0003800000 */
.L_x_126:
[----:B------:R-:W-:Y:S01]  /*6aa0*/  ISETP.NE.AND P0, PT, R114, RZ, PT ;  /* 0x000000ff7200720c */ /* 0x000fe20003f05270 */
[----:B-1----:R-:W-:Y:S01]  /*6ab0*/  IMAD.U32 R0, RZ, RZ, UR37 ;  /* 0x00000025ff007e24 */ /* 0x002fe2000f8e00ff */
[C---:B------:R-:W-:Y:S01]  /*6ac0*/  LEA R2, R100.reuse, UR41, 0x3 ;  /* 0x0000002964027c11 */ /* 0x040fe2000f8e18ff */
[----:B------:R-:W-:Y:S02]  /*6ad0*/  VIADD R100, R100, 0x1 ;  /* 0x0000000164647836 */ /* 0x000fe40000000000 */
[----:B------:R-:W-:Y:S02]  /*6ae0*/  VIADD R107, R107, 0x1 ;  /* 0x000000016b6b7836 */ /* 0x000fe40000000000 */
[----:B------:R-:W-:Y:S01]  /*6af0*/  VIADD R2, R2, 0x120 ;  /* 0x0000012002027836 */ /* 0x000fe20000000000 */
[----:B------:R-:W-:Y:S04]  /*6b00*/  ISETP.NE.AND P1, PT, R100, 0x4, PT ;  /* 0x000000046400780c */ /* 0x000fe80003f25270 */
[----:B------:R-:W-:Y:S01]  /*6b10*/  PRMT R0, R0, 0x654, R2 ;  /* 0x0000065400007816 */ /* 0x000fe20000000002 */
[----:B------:R1:W2:Y:S01]  /*6b20*/  @P0 LDS.128 R84, [R4+UR41+0x300] ;  /* 0x0003002904540984 */ /* 0x0002a20008000c00 */
[----:B------:R-:W-:Y:S02]  /*6b30*/  SEL R2, RZ, 0x1, P1 ;  /* 0x00000001ff027807 */ /* 0x000fe40000800000 */
[----:B------:R-:W-:Y:S02]  /*6b40*/  SEL R100, R100, RZ, P1 ;  /* 0x000000ff64647207 */ /* 0x000fe40000800000 */
[----:B------:R-:W-:Y:S01]  /*6b50*/  LOP3.LUT R101, R101, R2, RZ, 0x3c, !PT ;  /* 0x0000000265657212 */ /* 0x000fe200078e3cff */
[----:B------:R1:W3:Y:S01]  /*6b60*/  @P0 LDS.128 R88, [R3] ;  /* 0x0000000003580984 */ /* 0x0002e20000000c00 */
[C---:B------:R-:W-:Y:S01]  /*6b70*/  ISETP.NE.AND P0, PT, R107.reuse, 0x4, PT ;  /* 0x000000046b00780c */ /* 0x040fe20003f05270 */
[----:B------:R-:W-:Y:S01]  /*6b80*/  @!PT LDS RZ, [RZ] ;  /* 0x00000000fffff984 */ /* 0x000fe20000000800 */
[----:B------:R-:W-:Y:S01]  /*6b90*/  @!PT LDS RZ, [RZ] ;  /* 0x00000000fffff984 */ /* 0x000fe20000000800 */
[----:B------:R-:W-:Y:S01]  /*6ba0*/  @!PT LDS RZ, [RZ] ;  /* 0x00000000fffff984 */ /* 0x000fe20000000800 */
[----:B------:R-:W-:Y:S01]  /*6bb0*/  @!PT LDS RZ, [RZ] ;  /* 0x00000000fffff984 */ /* 0x000fe20000000800 */
[----:B------:R4:W-:Y:S06]  /*6bc0*/  MEMBAR.ALL.CTA ;  /* 0x0000000000007992 */ /* 0x0009ec0000008000 */
[----:B----4-:R-:W4:Y:S01]  /*6bd0*/  FENCE.VIEW.ASYNC.S ;  /* 0x00000000000073c6 */ /* 0x010f220000000000 */
[----:B------:R-:W-:Y:S01]  /*6be0*/  SEL R107, R107, RZ, P0 ;  /* 0x000000ff6b6b7207 */ /* 0x000fe20000000000 */
[----:B----4-:R4:W-:Y:S02]  /*6bf0*/  SYNCS.ARRIVE.TRANS64.RED.A1T0 RZ, [R0+URZ], RZ ;  /* 0x000000ff00ff79a7 */ /* 0x0109e400081004ff */
[----:B----4-:R-:W-:Y:S04]  /*6c00*/  SEL R0, RZ, 0x1, P0 ;  /* 0x00000001ff007807 */ /* 0x010fe80000000000 */
[----:B-12---:R-:W-:Y:S02]  /*6c10*/  LOP3.LUT R106, R106, R0, RZ, 0x3c, !PT ;  /* 0x000000006a6a7212 */ /* 0x006fe400078e3cff */
.L_x_125:
[----:B------:R-:W-:Y:S05]  /*6c20*/  BSYNC B1 ;  /* 0x0000000000017941 */ /* 0x000fea0003800000 */
.L_x_124:
[C---:B------:R-:W-:Y:S01]  /*6c30*/  LOP3.LUT P1, RZ, R39.reuse, R95, RZ, 0xfc, !PT ;  /* 0x0000005f27ff7212 */ /* 0x040fe2000782fcff */
[----:B------:R-:W-:Y:S01]  /*6c40*/  IMAD.SHL.U32 R37, R39, 0x20, RZ ;  /* 0x0000002027257824 */ /* 0x000fe200078e00ff */
[----:B------:R-:W-:Y:S01]  /*6c50*/  LEA R117, R40, UR41, 0x3 ;  /* 0x0000002928757c11 */ /* 0x000fe2000f8e18ff */
[----:B------:R-:W-:Y:S02]  /*6c60*/  BSSY B0, `(.L_x_129) ;  /* 0x0000009000007945 */ /* 0x000fe40003800000 */
[----:B------:R-:W-:Y:S05]  /*6c70*/  IMAD.IADD R2, R38, 0x1, R37 ;  /* 0x0000000126027824 */ /* 0x000fea00078e0225 */
[----:B------:R-:W-:Y:S04]  /*6c80*/  SHF.R.U32.HI R0, RZ, 0x15, R2 ;  /* 0x00000015ff007819 */ /* 0x000fe80000011602 */
[----:B------:R-:W-:Y:S01]  /*6c90*/  LOP3.LUT P0, RZ, R0, 0x3, R113, 0x48, !PT ;  /* 0x0000000300ff7812 */ /* 0x000fe20007804871 */
[----:B------:R-:W-:Y:S01]  /*6ca0*/  @!UPT UIADD3 URZ, UPT, UPT, URZ, URZ, URZ ;  /* 0x000000fffffff290 */ /* 0x000fe2000fffe0ff */
[----:B------:R-:W-:Y:S11]  /*6cb0*/  @P1 BRA `(.L_x_130) ;  /* 0x00000000000c1947 */ /* 0x000ff60003800000 */
[----:B------:R-:W-:Y:S04]  /*6cc0*/  SHF.L.U32 R0, R109, 0x1f, RZ ;  /* 0x0000001f6d007819 */ /* 0x000fe800000006ff */
[----:B------:R-:W1:Y:S02]  /*6cd0*/  SYNCS.PHASECHK.TRANS64.TRYWAIT P1, [R117+URZ+0x170], R0 ;  /* 0x00017000750075a7 */ /* 0x000e6400080211ff */
[----:B-1----:R-:W-:Y:S05]  /*6ce0*/  @!P1 BRA `(.L_x_131) ;  /* 0x0000004c00d89947 */ /* 0x002fea0003800000 */
.L_x_130:
[----:B------:R-:W-:Y:S05]  /*6cf0*/  BSYNC B0 ;  /* 0x0000000000007941 */ /* 0x000fea0003800000 */
.L_x_129:
[----:B------:R-:W-:Y:S05]  /*6d00*/  @!P0 BRA `(.L_x_132) ;  /* 0x0000000000408947 */ /* 0x000fea0003800000 */
[----:B------:R-:W2:Y:S01]  /*6d10*/  LDCU.64 UR8, c[0x4][0x78] ;  /* 0x01000f00ff0877ac */ /* 0x000ea20008000a00 */
[----:B------:R-:W-:Y:S01]  /*6d20*/  MOV R15, 0x0 ;  /* 0x00000000000f7802 */ /* 0x000fe20000000f00 */
[----:B------:R-:W-:Y:S02]  /*6d30*/  HFMA2 R12, -RZ, RZ, 0, 5.9604644775390625e-08 ;  /* 0x00000001ff0c7431 */ /* 0x000fe400000001ff */
[----:B------:R-:W-:Y:S02]  /*6d40*/  IMAD.MOV.U32 R8, RZ, RZ, 0x192 ;  /* 0x00000192ff087424 */ /* 0x000fe400078e00ff */
[----:B------:R-:W-:Y:S01]  /*6d50*/  IMAD.MOV.U32 R13, RZ, RZ, RZ ;  /* 0x000000ffff0d7224 */ /* 0x000fe200078e00ff */
[----:B------:R-:W4:Y:S01]  /*6d60*/  LDCU.64 UR6, c[0x4][0x80] ;  /* 0x01001000ff0677ac */ /* 0x000f220008000a00 */
[----:B------:R-:W1:Y:S01]  /*6d70*/  LDC.64 R14, c[0x4][R15] ;  /* 0x010000000f0e7b82 */ /* 0x000e620000000a00 */
[----:B------:R-:W5:Y:S01]  /*6d80*/  LDCU.64 UR4, c[0x4][0x18] ;  /* 0x01000300ff0477ac */ /* 0x000f620008000a00 */
[----:B--2---:R-:W-:Y:S01]  /*6d90*/  MOV R5, UR9 ;  /* 0x0000000900057c02 */ /* 0x004fe20008000f00 */
[----:B------:R-:W-:Y:S01]  /*6da0*/  IMAD.U32 R4, RZ, RZ, UR8 ;  /* 0x00000008ff047e24 */ /* 0x000fe2000f8e00ff */
[----:B----4-:R-:W-:Y:S01]  /*6db0*/  MOV R7, UR7 ;  /* 0x0000000700077c02 */ /* 0x010fe20008000f00 */
[----:B------:R-:W-:Y:S01]  /*6dc0*/  IMAD.U32 R6, RZ, RZ, UR6 ;  /* 0x00000006ff067e24 */ /* 0x000fe2000f8e00ff */
[----:B-----5:R-:W-:Y:S01]  /*6dd0*/  MOV R11, UR5 ;  /* 0x00000005000b7c02 */ /* 0x020fe20008000f00 */
[----:B------:R-:W-:Y:S02]  /*6de0*/  IMAD.U32 R10, RZ, RZ, UR4 ;  /* 0x00000004ff0a7e24 */ /* 0x000fe4000f8e00ff */
[----:B------:R-:W-:Y:S07]  /*6df0*/  LEPC R20, `(.L_x_132) ;  /* 0x000000001014794e */ /* 0x000fee0000000000 */
[----:B-1-3--:R-:W-:Y:S05]  /*6e00*/  CALL.ABS.NOINC R14 ;  /* 0x000000000e007343 */ /* 0x00afea0003c00000 */
.L_x_132:
[----:B------:R-:W-:Y:S05]  /*6e10*/  WARPSYNC.ALL ;  /* 0x0000000000007948 */ /* 0x000fea0003800000 */
[----:B------:R-:W-:Y:S01]  /*6e20*/  R2UR UR4, R2 ;  /* 0x00000000020472ca */ /* 0x000fe200000e0000 */
[----:B------:R-:W-:Y:S01]  /*6e30*/  BSSY.RECONVERGENT B1, `(.L_x_133) ;  /* 0x000018b000017945 */ /* 0x000fe20003800200 */
[-C--:B-1----:R-:W-:Y:S02]  /*6e40*/  F2FP.F16.E4M3.UNPACK_B R0, R85.reuse ;  /* 0x00000055ff00723e */ /* 0x082fe400020006ff */
[-C--:B------:R-:W-:Y:S02]  /*6e50*/  F2FP.F16.E4M3.UNPACK_B R4, R84.reuse ;  /* 0x00000054ff04723e */ /* 0x080fe400020006ff */
[----:B------:R-:W-:Y:S01]  /*6e60*/  F2FP.F16.E4M3.UNPACK_B R2, R85.H1 ;  /* 0x00000055ff02723e */ /* 0x000fe200030006ff */
[--C-:B------:R-:W-:Y:S01]  /*6e70*/  HADD2.F32 R47, -RZ, R0.reuse.H0_H0 ;  /* 0x20000000ff2f7230 */ /* 0x100fe20000004100 */
[----:B------:R-:W-:Y:S01]  /*6e80*/  F2FP.F16.E4M3.UNPACK_B R3, R84.H1 ;  /* 0x00000054ff03723e */ /* 0x000fe200030006ff */
[----:B------:R-:W-:Y:S01]  /*6e90*/  HADD2.F32 R48, -RZ, R0.H1_H1 ;  /* 0x30000000ff307230 */ /* 0x000fe20000004100 */
[----:B------:R-:W-:Y:S01]  /*6ea0*/  F2FP.F16.E4M3.UNPACK_B R0, R86 ;  /* 0x00000056ff00723e */ /* 0x000fe200020006ff */
[--C-:B------:R-:W-:Y:S01]  /*6eb0*/  HADD2.F32 R43, -RZ, R4.reuse.H0_H0 ;  /* 0x20000004ff2b7230 */ /* 0x100fe20000004100 */
[----:B------:R-:W-:Y:S01]  /*6ec0*/  ISETP.NE.AND P1, PT, R39, 0x3, PT ;  /* 0x000000032700780c */ /* 0x000fe20003f25270 */
[----:B------:R-:W-:Y:S02]  /*6ed0*/  HADD2.F32 R44, -RZ, R4.H1_H1 ;  /* 0x30000004ff2c7230 */ /* 0x000fe40000004100 */
[--C-:B------:R-:W-:Y:S01]  /*6ee0*/  HADD2.F32 R51, -RZ, R0.reuse.H0_H0 ;  /* 0x20000000ff337230 */ /* 0x100fe20000004100 */
[----:B------:R-:W1:Y:S01]  /*6ef0*/  LDTM.x32 R4, tmem[UR4] ;  /* 0x00000004000479ee */ /* 0x000e6200082c0000 */
[----:B------:R-:W-:Y:S01]  /*6f00*/  HADD2.F32 R52, -RZ, R0.H1_H1 ;  /* 0x30000000ff347230 */ /* 0x000fe20000004100 */
[-C--:B------:R-:W-:Y:S01]  /*6f10*/  F2FP.F16.E4M3.UNPACK_B R0, R87.reuse.H1 ;  /* 0x00000057ff00723e */ /* 0x080fe200030006ff */
[--C-:B------:R-:W-:Y:S02]  /*6f20*/  HADD2.F32 R49, -RZ, R2.reuse.H0_H0 ;  /* 0x20000002ff317230 */ /* 0x100fe40000004100 */
[----:B------:R-:W-:Y:S01]  /*6f30*/  HADD2.F32 R50, -RZ, R2.H1_H1 ;  /* 0x30000002ff327230 */ /* 0x000fe20000004100 */
[----:B------:R-:W-:Y:S01]  /*6f40*/  F2FP.F16.E4M3.UNPACK_B R2, R87 ;  /* 0x00000057ff02723e */ /* 0x000fe200020006ff */
[--C-:B------:R-:W-:Y:S02]  /*6f50*/  HADD2.F32 R57, -RZ, R0.reuse.H0_H0 ;  /* 0x20000000ff397230 */ /* 0x100fe40000004100 */
[----:B------:R-:W-:Y:S01]  /*6f60*/  HADD2.F32 R58, -RZ, R0.H1_H1 ;  /* 0x30000000ff3a7230 */ /* 0x000fe20000004100 */
[----:B---3--:R-:W-:Y:S01]  /*6f70*/  F2FP.F16.E4M3.UNPACK_B R0, R89 ;  /* 0x00000059ff00723e */ /* 0x008fe200020006ff */
[--C-:B------:R-:W-:Y:S01]  /*6f80*/  HADD2.F32 R55, -RZ, R2.reuse.H0_H0 ;  /* 0x20000002ff377230 */ /* 0x100fe20000004100 */
[----:B------:R-:W-:Y:S01]  /*6f90*/  @!P1 NOP ;  /* 0x0000000000009918 */ /* 0x000fe20000000000 */
[----:B------:R-:W-:Y:S01]  /*6fa0*/  HADD2.F32 R56, -RZ, R2.H1_H1 ;  /* 0x30000002ff387230 */ /* 0x000fe20000004100 */
[----:B------:R-:W-:Y:S01]  /*6fb0*/  F2FP.F16.E4M3.UNPACK_B R2, R88 ;  /* 0x00000058ff02723e */ /* 0x000fe200020006ff */
[--C-:B------:R-:W-:Y:S01]  /*6fc0*/  HADD2.F32 R45, -RZ, R3.reuse.H0_H0 ;  /* 0x20000003ff2d7230 */ /* 0x100fe20000004100 */
[----:B------:R-:W-:Y:S01]  /*6fd0*/  @!P1 IADD3 R117, PT, PT, R117, 0x190, RZ ;  /* 0x0000019075759810 */ /* 0x000fe20007ffe0ff */
[----:B------:R-:W-:Y:S01]  /*6fe0*/  HADD2.F32 R46, -RZ, R3.H1_H1 ;  /* 0x30000003ff2e7230 */ /* 0x000fe20000004100 */
[----:B------:R-:W-:Y:S01]  /*6ff0*/  F2FP.F16.E4M3.UNPACK_B R3, R86.H1 ;  /* 0x00000056ff03723e */ /* 0x000fe200030006ff */
[--C-:B------:R-:W-:Y:S01]  /*7000*/  HADD2.F32 R64, -RZ, R0.reuse.H0_H0 ;  /* 0x20000000ff407230 */ /* 0x100fe20000004100 */
[----:B------:R-:W-:Y:S01]  /*7010*/  @!P1 LOP3.LUT R117, R117, 0xfefffff8, RZ, 0xc0, !PT ;  /* 0xfefffff875759812 */ /* 0x000fe200078ec0ff */
[----:B------:R-:W-:Y:S01]  /*7020*/  HADD2.F32 R65, -RZ, R0.H1_H1 ;  /* 0x30000000ff417230 */ /* 0x000fe20000004100 */
[----:B------:R-:W-:Y:S01]  /*7030*/  F2FP.F16.E4M3.UNPACK_B R0, R90 ;  /* 0x0000005aff00723e */ /* 0x000fe200020006ff */
[--C-:B------:R-:W-:Y:S02]  /*7040*/  HADD2.F32 R59, -RZ, R2.reuse.H0_H0 ;  /* 0x20000002ff3b7230 */ /* 0x100fe40000004100 */
[C---:B-1----:R-:W-:Y:S01]  /*7050*/  FMUL R7, R42.reuse, R7 ;  /* 0x000000072a077220 */ /* 0x042fe20000400000 */
[----:B------:R-:W-:Y:S01]  /*7060*/  HADD2.F32 R60, -RZ, R2.H1_H1 ;  /* 0x30000002ff3c7230 */ /* 0x000fe20000004100 */
[----:B------:R-:W-:Y:S01]  /*7070*/  F2FP.F16.E4M3.UNPACK_B R2, R89.H1 ;  /* 0x00000059ff02723e */ /* 0x000fe200030006ff */
[--C-:B------:R-:W-:Y:S02]  /*7080*/  HADD2.F32 R53, -RZ, R3.reuse.H0_H0 ;  /* 0x20000003ff357230 */ /* 0x100fe40000004100 */
[C---:B------:R-:W-:Y:S01]  /*7090*/  FMUL R11, R42.reuse, R11 ;  /* 0x0000000b2a0b7220 */ /* 0x040fe20000400000 */
        /* <DEDUP_REMOVED lines=9> */
[----:B------:R-:W-:Y:S01]  /*7130*/  F2FP.F16.E4M3.UNPACK_B R2, R91 ;  /* 0x0000005bff02723e */ /* 0x000fe200020006ff */
[--C-:B------:R-:W-:Y:S02]  /*7140*/  HADD2.F32 R61, -RZ, R3.reuse.H0_H0 ;  /* 0x20000003ff3d7230 */ /* 0x100fe40000004100 */
[C---:B------:R-:W-:Y:S01]  /*7150*/  FMUL R23, R42.reuse, R23 ;  /* 0x000000172a177220 */ /* 0x040fe20000400000 */
[----:B------:R-:W-:Y:S01]  /*7160*/  HADD2.F32 R62, -RZ, R3.H1_H1 ;  /* 0x30000003ff3e7230 */ /* 0x000fe20000004100 */
[----:B------:R-:W-:Y:S01]  /*7170*/  F2FP.F16.E4M3.UNPACK_B R3, R90.H1 ;  /* 0x0000005aff03723e */ /* 0x000fe200030006ff */
[--C-:B------:R-:W-:Y:S02]  /*7180*/  HADD2.F32 R74, -RZ, R0.reuse.H0_H0 ;  /* 0x20000000ff4a7230 */ /* 0x100fe40000004100 */
[C---:B------:R-:W-:Y:S01]  /*7190*/  FMUL R27, R42.reuse, R27 ;  /* 0x0000001b2a1b7220 */ /* 0x040fe20000400000 */
[----:B------:R-:W-:Y:S02]  /*71a0*/  HADD2.F32 R75, -RZ, R0.H1_H1 ;  /* 0x30000000ff4b7230 */ /* 0x000fe40000004100 */
[C---:B------:R-:W-:Y:S01]  /*71b0*/  FMUL R0, R42.reuse, R4 ;  /* 0x000000042a007220 */ /* 0x040fe20000400000 */
[--C-:B------:R-:W-:Y:S02]  /*71c0*/  HADD2.F32 R72, -RZ, R2.reuse.H0_H0 ;  /* 0x20000002ff487230 */ /* 0x100fe40000004100 */
[C---:B------:R-:W-:Y:S01]  /*71d0*/  FMUL R4, R42.reuse, R8 ;  /* 0x000000082a047220 */ /* 0x040fe20000400000 */
[----:B------:R-:W-:Y:S02]  /*71e0*/  HADD2.F32 R73, -RZ, R2.H1_H1 ;  /* 0x30000002ff497230 */ /* 0x000fe40000004100 */
[C---:B------:R-:W-:Y:S01]  /*71f0*/  FMUL R2, R42.reuse, R5 ;  /* 0x000000052a027220 */ /* 0x040fe20000400000 */
[--C-:B------:R-:W-:Y:S02]  /*7200*/  HADD2.F32 R70, -RZ, R3.reuse.H0_H0 ;  /* 0x20000003ff467230 */ /* 0x100fe40000004100 */
[C---:B------:R-:W-:Y:S01]  /*7210*/  FFMA R0, R63.reuse, R43, R0 ;  /* 0x0000002b3f007223 */ /* 0x040fe20000000000 */
[----:B------:R-:W-:Y:S02]  /*7220*/  HADD2.F32 R71, -RZ, R3.H1_H1 ;  /* 0x30000003ff477230 */ /* 0x000fe40000004100 */
[C---:B------:R-:W-:Y:S01]  /*7230*/  FMUL R3, R42.reuse, R6 ;  /* 0x000000062a037220 */ /* 0x040fe20000400000 */
[C---:B------:R-:W-:Y:S01]  /*7240*/  FMUL R5, R42.reuse, R9 ;  /* 0x000000092a057220 */ /* 0x040fe20000400000 */
[C---:B------:R-:W-:Y:S01]  /*7250*/  FFMA R2, R63.reuse, R44, R2 ;  /* 0x0000002c3f027223 */ /* 0x040fe20000000002 */
[C---:B------:R-:W-:Y:S01]  /*7260*/  FMUL R6, R42.reuse, R10 ;  /* 0x0000000a2a067220 */ /* 0x040fe20000400000 */
[C---:B------:R-:W-:Y:S01]  /*7270*/  FFMA R3, R63.reuse, R45, R3 ;  /* 0x0000002d3f037223 */ /* 0x040fe20000000003 */
[C---:B------:R-:W-:Y:S01]  /*7280*/  FFMA R7, R63.reuse, R46, R7 ;  /* 0x0000002e3f077223 */ /* 0x040fe20000000007 */
[C---:B------:R-:W-:Y:S01]  /*7290*/  FMUL R8, R42.reuse, R12 ;  /* 0x0000000c2a087220 */ /* 0x040fe20000400000 */
[C---:B------:R-:W-:Y:S01]  /*72a0*/  FFMA R4, R63.reuse, R47, R4 ;  /* 0x0000002f3f047223 */ /* 0x040fe20000000004 */
        /* <DEDUP_REMOVED lines=40> */
[----:B------:R-:W-:Y:S02]  /*7530*/  HFMA2 R33, -RZ, RZ, 3.7421875, 0 ;  /* 0x437c0000ff217431 */ /* 0x000fe400000001ff */
[----:B------:R-:W-:Y:S01]  /*7540*/  FMUL R35, R42, R35 ;  /* 0x000000232a237220 */ /* 0x000fe20000400000 */
[C---:B------:R-:W-:Y:S01]  /*7550*/  FFMA R31, R63.reuse, R71, R31 ;  /* 0x000000473f1f7223 */ /* 0x040fe2000000001f */
[----:B------:R-:W-:Y:S01]  /*7560*/  MOV R64, 0x3bbb989d ;  /* 0x3bbb989d00407802 */ /* 0x000fe20000000f00 */
[C---:B------:R-:W-:Y:S01]  /*7570*/  FFMA R28, R63.reuse, R72, R28 ;  /* 0x000000483f1c7223 */ /* 0x040fe2000000001c */
[C---:B------:R-:W-:Y:S01]  /*7580*/  FFMA R29, R63.reuse, R73, R29 ;  /* 0x000000493f1d7223 */ /* 0x040fe2000000001d */
[C---:B------:R-:W-:Y:S01]  /*7590*/  FFMA R30, R63.reuse, R74, R30 ;  /* 0x0000004a3f1e7223 */ /* 0x040fe2000000001e */
[----:B------:R-:W-:Y:S01]  /*75a0*/  FFMA R35, R63, R75, R35 ;  /* 0x0000004b3f237223 */ /* 0x000fe20000000023 */
[-C--:B------:R-:W-:Y:S01]  /*75b0*/  FFMA.SAT R34, R0, -R64.reuse, 0.5 ;  /* 0x3f00000000227423 */ /* 0x080fe20000002840 */
[----:B------:R1:W-:Y:S03]  /*75c0*/  @!P1 SYNCS.ARRIVE.TRANS64.RED.A1T0 RZ, [R117+URZ], RZ ;  /* 0x000000ff75ff99a7 */ /* 0x0003e600081004ff */
[-C--:B------:R-:W-:Y:S04]  /*75d0*/  FFMA.RM R34, R34, R33.reuse, 12582913 ;  /* 0x4b40000122227423 */ /* 0x080fe80000004021 */
[----:B------:R-:W-:Y:S04]  /*75e0*/  FADD R32, R34, -12583039 ;  /* 0xcb40007f22207421 */ /* 0x000fe80000000000 */
[C---:B------:R-:W-:Y:S04]  /*75f0*/  FFMA R32, R0.reuse, -1.4426950216293334961, -R32 ;  /* 0xbfb8aa3b00207823 */ /* 0x040fe80000000820 */
[----:B------:R-:W-:Y:S01]  /*7600*/  FFMA R32, R0, -1.925963033500011079e-08, R32 ;  /* 0xb2a5706000207823 */ /* 0x000fe20000000020 */
[-C--:B------:R-:W-:Y:S04]  /*7610*/  FFMA.SAT R0, R2, -R64.reuse, 0.5 ;  /* 0x3f00000002007423 */ /* 0x080fe80000002840 */
[-C--:B------:R-:W-:Y:S01]  /*7620*/  FFMA.RM R43, R0, R33.reuse, 12582913 ;  /* 0x4b400001002b7423 */ /* 0x080fe20000004021 */
[----:B------:R-:W2:Y:S03]  /*7630*/  MUFU.EX2 R32, R32 ;  /* 0x0000002000207308 */ /* 0x000ea60000000800 */
[----:B------:R-:W-:Y:S04]  /*7640*/  FADD R0, R43, -12583039 ;  /* 0xcb40007f2b007421 */ /* 0x000fe80000000000 */
[C---:B------:R-:W-:Y:S04]  /*7650*/  FFMA R0, R2.reuse, -1.4426950216293334961, -R0 ;  /* 0xbfb8aa3b02007823 */ /* 0x040fe80000000800 */
[----:B------:R-:W-:Y:S01]  /*7660*/  FFMA R0, R2, -1.925963033500011079e-08, R0 ;  /* 0xb2a5706002007823 */ /* 0x000fe20000000000 */
[CC--:B------:R-:W-:Y:S03]  /*7670*/  FFMA.SAT R2, R3.reuse, -R64.reuse, 0.5 ;  /* 0x3f00000003027423 */ /* 0x0c0fe60000002840 */
[----:B------:R-:W3:Y:S01]  /*7680*/  MUFU.EX2 R65, R0 ;  /* 0x0000000000417308 */ /* 0x000ee20000000800 */
[-C--:B------:R-:W-:Y:S04]  /*7690*/  FFMA.RM R44, R2, R33.reuse, 12582913 ;  /* 0x4b400001022c7423 */ /* 0x080fe80000004021 */
[----:B------:R-:W-:Y:S04]  /*76a0*/  FADD R2, R44, -12583039 ;  /* 0xcb40007f2c027421 */ /* 0x000fe80000000000 */
[C---:B------:R-:W-:Y:S04]  /*76b0*/  FFMA R2, R3.reuse, -1.4426950216293334961, -R2 ;  /* 0xbfb8aa3b03027823 */ /* 0x040fe80000000802 */
[----:B------:R-:W-:Y:S01]  /*76c0*/  FFMA R2, R3, -1.925963033500011079e-08, R2 ;  /* 0xb2a5706003027823 */ /* 0x000fe20000000002 */
[-C--:B------:R-:W-:Y:S03]  /*76d0*/  FFMA.SAT R3, R7, -R64.reuse, 0.5 ;  /* 0x3f00000007037423 */ /* 0x080fe60000002840 */
[----:B------:R-:W4:Y:S01]  /*76e0*/  MUFU.EX2 R66, R2 ;  /* 0x0000000200427308 */ /* 0x000f220000000800 */
[-C--:B------:R-:W-:Y:S04]  /*76f0*/  FFMA.RM R45, R3, R33.reuse, 12582913 ;  /* 0x4b400001032d7423 */ /* 0x080fe80000004021 */
[----:B------:R-:W-:Y:S04]  /*7700*/  FADD R3, R45, -12583039 ;  /* 0xcb40007f2d037421 */ /* 0x000fe80000000000 */
[C---:B------:R-:W-:Y:S04]  /*7710*/  FFMA R3, R7.reuse, -1.4426950216293334961, -R3 ;  /* 0xbfb8aa3b07037823 */ /* 0x040fe80000000803 */
[----:B------:R-:W-:Y:S01]  /*7720*/  FFMA R3, R7, -1.925963033500011079e-08, R3 ;  /* 0xb2a5706007037823 */ /* 0x000fe20000000003 */
[-C--:B------:R-:W-:Y:S03]  /*7730*/  FFMA.SAT R7, R4, -R64.reuse, 0.5 ;  /* 0x3f00000004077423 */ /* 0x080fe60000002840 */
[----:B------:R-:W5:Y:S01]  /*7740*/  MUFU.EX2 R67, R3 ;  /* 0x0000000300437308 */ /* 0x000f620000000800 */
[-C--:B------:R-:W-:Y:S04]  /*7750*/  FFMA.RM R46, R7, R33.reuse, 12582913 ;  /* 0x4b400001072e7423 */ /* 0x080fe80000004021 */
[----:B------:R-:W-:Y:S04]  /*7760*/  FADD R7, R46, -12583039 ;  /* 0xcb40007f2e077421 */ /* 0x000fe80000000000 */
[C---:B------:R-:W-:Y:S04]  /*7770*/  FFMA R7, R4.reuse, -1.4426950216293334961, -R7 ;  /* 0xbfb8aa3b04077823 */ /* 0x040fe80000000807 */
[----:B------:R-:W-:Y:S01]  /*7780*/  FFMA R7, R4, -1.925963033500011079e-08, R7 ;  /* 0xb2a5706004077823 */ /* 0x000fe20000000007 */
[-C--:B------:R-:W-:Y:S03]  /*7790*/  FFMA.SAT R4, R5, -R64.reuse, 0.5 ;  /* 0x3f00000005047423 */ /* 0x080fe60000002840 */
[----:B------:R-:W1:Y:S01]  /*77a0*/  MUFU.EX2 R68, R7 ;  /* 0x0000000700447308 */ /* 0x000e620000000800 */
        /* <DEDUP_REMOVED lines=40> */
[-C--:B------:R-:W-:Y:S04]  /*7a30*/  FFMA.SAT R15, R12, -R64.reuse, 0.5 ;  /* 0x3f0000000c0f7423 */ /* 0x080fe80000002840 */
[-C--:B------:R-:W-:Y:S04]  /*7a40*/  FFMA.RM R54, R15, R33.reuse, 12582913 ;  /* 0x4b4000010f367423 */ /* 0x080fe80000004021 */
[----:B------:R-:W-:Y:S04]  /*7a50*/  FADD R15, R54, -12583039 ;  /* 0xcb40007f360f7421 */ /* 0x000fe80000000000 */
[C---:B------:R-:W-:Y:S04]  /*7a60*/  FFMA R15, R12.reuse, -1.4426950216293334961, -R15 ;  /* 0xbfb8aa3b0c0f7823 */ /* 0x040fe8000000080f */
[----:B------:R-:W-:Y:S01]  /*7a70*/  FFMA R15, R12, -1.925963033500011079e-08, R15 ;  /* 0xb2a570600c0f7823 */ /* 0x000fe2000000000f */
[-C--:B------:R-:W-:Y:S03]  /*7a80*/  FFMA.SAT R12, R13, -R64.reuse, 0.5 ;  /* 0x3f0000000d0c7423 */ /* 0x080fe60000002840 */
[----:B------:R-:W-:Y:S01]  /*7a90*/  MUFU.EX2 R75, R15 ;  /* 0x0000000f004b7308 */ /* 0x000fe20000000800 */
        /* <DEDUP_REMOVED lines=22> */
[----:B------:R2:W-:Y:S01]  /*7c00*/  MUFU.EX2 R78, R19 ;  /* 0x00000013004e7308 */ /* 0x0005e20000000800 */
[-C--:B------:R-:W-:Y:S04]  /*7c10*/  FFMA.RM R59, R16, R33.reuse, 12582913 ;  /* 0x4b400001103b7423 */ /* 0x080fe80000004021 */
[----:B------:R-:W-:Y:S04]  /*7c20*/  FADD R16, R59, -12583039 ;  /* 0xcb40007f3b107421 */ /* 0x000fe80000000000 */
[C---:B------:R-:W-:Y:S04]  /*7c30*/  FFMA R16, R17.reuse, -1.4426950216293334961, -R16 ;  /* 0xbfb8aa3b11107823 */ /* 0x040fe80000000810 */
[----:B------:R-:W-:Y:S01]  /*7c40*/  FFMA R16, R17, -1.925963033500011079e-08, R16 ;  /* 0xb2a5706011107823 */ /* 0x000fe20000000010 */
[-C--:B------:R-:W-:Y:S01]  /*7c50*/  FFMA.SAT R17, R18, -R64.reuse, 0.5 ;  /* 0x3f00000012117423 */ /* 0x080fe20000002840 */
[----:B--2---:R-:W-:Y:S03]  /*7c60*/  SHF.L.U32 R19, R48, 0x17, RZ ;  /* 0x0000001730137819 */ /* 0x004fe600000006ff */
        /* <DEDUP_REMOVED lines=10> */
[-C--:B------:R-:W-:Y:S03]  /*7d10*/  FFMA.SAT R23, R20, -R64.reuse, 0.5 ;  /* 0x3f00000014177423 */ /* 0x080fe60000002840 */
[----:B------:R-:W-:Y:S01]  /*7d20*/  MUFU.EX2 R80, R18 ;  /* 0x0000001200507308 */ /* 0x000fe20000000800 */
[----:B------:R-:W-:Y:S01]  /*7d30*/  FFMA.RM R62, R23, R33, 12582913 ;  /* 0x4b400001173e7423 */ /* 0x000fe20000004021 */
[----:B--2---:R-:W-:Y:S03]  /*7d40*/  @!P1 IADD3 R17, PT, PT, R40, 0x1, RZ ;  /* 0x0000000128119810 */ /* 0x004fe60007ffe0ff */
[----:B------:R-:W-:Y:S01]  /*7d50*/  FADD R23, R62, -12583039 ;  /* 0xcb40007f3e177421 */ /* 0x000fe20000000000 */
[C---:B------:R-:W-:Y:S03]  /*7d60*/  @!P1 ISETP.NE.AND P0, PT, R17.reuse, 0x4, PT ;  /* 0x000000041100980c */ /* 0x040fe60003f05270 */
[C---:B------:R-:W-:Y:S01]  /*7d70*/  FFMA R23, R20.reuse, -1.4426950216293334961, -R23 ;  /* 0xbfb8aa3b14177823 */ /* 0x040fe20000000817 */
[----:B------:R-:W-:Y:S02]  /*7d80*/  @!P1 SEL R40, R17, RZ, P0 ;  /* 0x000000ff11289207 */ /* 0x000fe40000000000 */
[----:B------:R-:W-:Y:S01]  /*7d90*/  @!P1 SEL R17, RZ, 0x1, P0 ;  /* 0x00000001ff119807 */ /* 0x000fe20000000000 */
[----:B------:R-:W-:Y:S01]  /*7da0*/  FFMA R23, R20, -1.925963033500011079e-08, R23 ;  /* 0xb2a5706014177823 */ /* 0x000fe20000000017 */
[-C--:B------:R-:W-:Y:S02]  /*7db0*/  FFMA.SAT R20, R21, -R64.reuse, 0.5 ;  /* 0x3f00000015147423 */ /* 0x080fe40000002840 */
[----:B------:R-:W-:Y:S01]  /*7dc0*/  @!P1 LOP3.LUT R109, R109, R17, RZ, 0x3c, !PT ;  /* 0x000000116d6d9212 */ /* 0x000fe200078e3cff */
[----:B------:R2:W-:Y:S01]  /*7dd0*/  MUFU.EX2 R81, R23 ;  /* 0x0000001700517308 */ /* 0x0005e20000000800 */
[-C--:B------:R-:W-:Y:S01]  /*7de0*/  FFMA.RM R20, R20, R33.reuse, 12582913 ;  /* 0x4b40000114147423 */ /* 0x080fe20000004021 */
[----:B------:R-:W-:Y:S03]  /*7df0*/  SHF.L.U32 R17, R45, 0x17, RZ ;  /* 0x000000172d117819 */ /* 0x000fe600000006ff */
[----:B------:R-:W-:Y:S04]  /*7e00*/  FADD R0, R20, -12583039 ;  /* 0xcb40007f14007421 */ /* 0x000fe80000000000 */
[C---:B------:R-:W-:Y:S04]  /*7e10*/  FFMA R0, R21.reuse, -1.4426950216293334961, -R0 ;  /* 0xbfb8aa3b15007823 */ /* 0x040fe80000000800 */
[----:B------:R-:W-:Y:S01]  /*7e20*/  FFMA R0, R21, -1.925963033500011079e-08, R0 ;  /* 0xb2a5706015007823 */ /* 0x000fe20000000000 */
[-C--:B------:R-:W-:Y:S03]  /*7e30*/  FFMA.SAT R2, R22, -R64.reuse, 0.5 ;  /* 0x3f00000016027423 */ /* 0x080fe60000002840 */
[----:B------:R-:W-:Y:S01]  /*7e40*/  MUFU.EX2 R82, R0 ;  /* 0x0000000000527308 */ /* 0x000fe20000000800 */
[-C--:B------:R-:W-:Y:S01]  /*7e50*/  FFMA.RM R21, R2, R33.reuse, 12582913 ;  /* 0x4b40000102157423 */ /* 0x080fe20000004021 */
[----:B--2---:R-:W-:Y:S03]  /*7e60*/  SHF.L.U32 R23, R49, 0x17, RZ ;  /* 0x0000001731177819 */ /* 0x004fe600000006ff */
        /* <DEDUP_REMOVED lines=18> */
[-C--:B------:R-:W-:Y:S01]  /*7f90*/  FFMA.SAT R6, R26, -R64.reuse, 0.5 ;  /* 0x3f0000001a067423 */ /* 0x080fe20000002840 */
[----:B------:R-:W2:Y:S03]  /*7fa0*/  MUFU.EX2 R25, R10 ;  /* 0x0000000a00197308 */ /* 0x000ea60000000800 */
        /* <DEDUP_REMOVED lines=10> */
[----:B------:R3:W2:Y:S03]  /*8050*/  MUFU.EX2 R31, R14 ;  /* 0x0000000e001f7308 */ /* 0x0006a60000000800 */
[-C--:B------:R-:W-:Y:S04]  /*8060*/  FFMA.RM R13, R8, R33.reuse, 12582913 ;  /* 0x4b400001080d7423 */ /* 0x080fe80000004021 */
[----:B------:R-:W-:Y:S04]  /*8070*/  FADD R8, R13, -12583039 ;  /* 0xcb40007f0d087421 */ /* 0x000fe80000000000 */
[C---:B------:R-:W-:Y:S04]  /*8080*/  FFMA R8, R28.reuse, -1.4426950216293334961, -R8 ;  /* 0xbfb8aa3b1c087823 */ /* 0x040fe80000000808 */
[----:B------:R-:W-:Y:S01]  /*8090*/  FFMA R8, R28, -1.925963033500011079e-08, R8 ;  /* 0xb2a570601c087823 */ /* 0x000fe20000000008 */
[-C--:B------:R-:W-:Y:S01]  /*80a0*/  FFMA.SAT R9, R29, -R64.reuse, 0.5 ;  /* 0x3f0000001d097423 */ /* 0x080fe20000002840 */
[----:B------:R4:W2:Y:S03]  /*80b0*/  MUFU.EX2 R28, R16 ;  /* 0x00000010001c7308 */ /* 0x0008a60000000800 */
[-C--:B---3--:R-:W-:Y:S04]  /*80c0*/  FFMA.RM R14, R9, R33.reuse, 12582913 ;  /* 0x4b400001090e7423 */ /* 0x088fe80000004021 */
        /* <DEDUP_REMOVED lines=8> */
[C---:B------:R-:W-:Y:S02]  /*8150*/  FFMA.SAT R0, R35.reuse, -R64, 0.5 ;  /* 0x3f00000023007423 */ /* 0x040fe40000002840 */
[----:B------:R-:W-:Y:S02]  /*8160*/  MUFU.EX2 R64, R6 ;  /* 0x0000000600407308 */ /* 0x000fe40000000800 */
[----:B----4-:R-:W-:Y:S04]  /*8170*/  FFMA.RM R16, R0, R33, 12582913 ;  /* 0x4b40000100107423 */ /* 0x010fe80000004021 */
[----:B------:R-:W-:Y:S04]  /*8180*/  FADD R0, R16, -12583039 ;  /* 0xcb40007f10007421 */ /* 0x000fe80000000000 */
[----:B------:R3:W4:Y:S01]  /*8190*/  MUFU.EX2 R33, R2 ;  /* 0x0000000200217308 */ /* 0x0007220000000800 */
[C---:B------:R-:W-:Y:S04]  /*81a0*/  FFMA R0, R35.reuse, -1.4426950216293334961, -R0 ;  /* 0xbfb8aa3b23007823 */ /* 0x040fe80000000800 */
[----:B------:R-:W-:Y:S05]  /*81b0*/  FFMA R0, R35, -1.925963033500011079e-08, R0 ;  /* 0xb2a5706023007823 */ /* 0x000fea0000000000 */
[----:B------:R5:W-:Y:S01]  /*81c0*/  MUFU.EX2 R35, R4 ;  /* 0x0000000400237308 */ /* 0x000be20000000800 */
[----:B---3--:R-:W-:Y:S09]  /*81d0*/  SHF.L.U32 R2, R34, 0x17, RZ ;  /* 0x0000001722027819 */ /* 0x008ff200000006ff */
[----:B------:R3:W4:Y:S01]  /*81e0*/  MUFU.EX2 R34, R3 ;  /* 0x0000000300227308 */ /* 0x0007220000000800 */
[----:B------:R-:W-:Y:S01]  /*81f0*/  FFMA R2, R32, R2, 1 ;  /* 0x3f80000020027423 */ /* 0x000fe20000000002 */
[----:B-----5:R-:W-:Y:S04]  /*8200*/  SHF.L.U32 R4, R44, 0x17, RZ ;  /* 0x000000172c047819 */ /* 0x020fe800000006ff */
[----:B------:R-:W-:Y:S04]  /*8210*/  IADD3 R18, PT, PT, R2, 0x1800000, RZ ;  /* 0x0180000002127810 */ /* 0x000fe80007ffe0ff */
[----:B------:R5:W4:Y:S01]  /*8220*/  MUFU.EX2 R32, R5 ;  /* 0x0000000500207308 */ /* 0x000b220000000800 */
[----:B------:R-:W-:Y:S04]  /*8230*/  LOP3.LUT R18, R18, 0x7f800000, RZ, 0xc0, !PT ;  /* 0x7f80000012127812 */ /* 0x000fe800078ec0ff */
[----:B------:R-:W-:Y:S02]  /*8240*/  ISETP.GT.U32.AND P0, PT, R18, 0x1ffffff, PT ;  /* 0x01ffffff1200780c */ /* 0x000fe40003f04070 */
[----:B---3--:R-:W-:Y:S02]  /*8250*/  SHF.L.U32 R3, R43, 0x17, RZ ;  /* 0x000000172b037819 */ /* 0x008fe400000006ff */
[----:B------:R-:W-:Y:S03]  /*8260*/  SHF.L.U32 R18, R47, 0x17, RZ ;  /* 0x000000172f127819 */ /* 0x000fe600000006ff */
[----:B------:R-:W-:Y:S01]  /*8270*/  FFMA R3, R65, R3, 1 ;  /* 0x3f80000041037423 */ /* 0x000fe20000000003 */
[----:B------:R-:W-:Y:S01]  /*8280*/  FFMA R4, R66, R4, 1 ;  /* 0x3f80000042047423 */ /* 0x000fe20000000004 */
[----:B-----5:R-:W-:Y:S01]  /*8290*/  FFMA R5, R67, R17, 1 ;  /* 0x3f80000043057423 */ /* 0x020fe20000000011 */
[----:B------:R-:W-:Y:S05]  /*82a0*/  SHF.L.U32 R17, R46, 0x17, RZ ;  /* 0x000000172e117819 */ /* 0x000fea00000006ff */
[----:B-1----:R-:W-:Y:S01]  /*82b0*/  FFMA R6, R68, R17, 1 ;  /* 0x3f80000044067423 */ /* 0x002fe20000000011 */
[----:B------:R-:W-:Y:S01]  /*82c0*/  SHF.L.U32 R17, R50, 0x17, RZ ;  /* 0x0000001732117819 */ /* 0x000fe200000006ff */
[----:B------:R-:W-:Y:S01]  /*82d0*/  FFMA R49, R69, R18, 1 ;  /* 0x3f80000045317423 */ /* 0x000fe20000000012 */
[----:B------:R-:W-:Y:S01]  /*82e0*/  SHF.L.U32 R18, R51, 0x17, RZ ;  /* 0x0000001733127819 */ /* 0x000fe200000006ff */
[----:B------:R1:W3:Y:S01]  /*82f0*/  MUFU.EX2 R50, R7 ;  /* 0x0000000700327308 */ /* 0x0002e20000000800 */
[----:B------:R-:W-:Y:S01]  /*8300*/  FFMA R30, R70, R19, 1 ;  /* 0x3f800000461e7423 */ /* 0x000fe20000000013 */
[----:B------:R-:W-:Y:S01]  /*8310*/  SHF.L.U32 R19, R52, 0x17, RZ ;  /* 0x0000001734137819 */ /* 0x000fe200000006ff */
[----:B------:R-:W-:Y:S01]  /*8320*/  FFMA R29, R71, R23, 1 ;  /* 0x3f800000471d7423 */ /* 0x000fe20000000017 */
[----:B------:R-:W-:Y:S01]  /*8330*/  SHF.L.U32 R23, R20, 0x17, RZ ;  /* 0x0000001714177819 */ /* 0x000fe200000006ff */
[----:B------:R-:W-:Y:S01]  /*8340*/  FFMA R48, R72, R17, 1 ;  /* 0x3f80000048307423 */ /* 0x000fe20000000011 */
[----:B------:R-:W-:Y:S01]  /*8350*/  SHF.L.U32 R17, R54, 0x17, RZ ;  /* 0x0000001736117819 */ /* 0x000fe200000006ff */
[----:B------:R-:W-:Y:S01]  /*8360*/  FFMA R47, R73, R18, 1 ;  /* 0x3f800000492f7423 */ /* 0x000fe20000000012 */
[----:B------:R-:W-:Y:S02]  /*8370*/  SHF.L.U32 R18, R55, 0x17, RZ ;  /* 0x0000001737127819 */ /* 0x000fe400000006ff */
[----:B------:R5:W3:Y:S01]  /*8380*/  MUFU.EX2 R54, R8 ;  /* 0x0000000800367308 */ /* 0x000ae20000000800 */
[----:B------:R-:W-:Y:S01]  /*8390*/  FFMA R46, R74, R19, 1 ;  /* 0x3f8000004a2e7423 */ /* 0x000fe20000000013 */
[----:B------:R-:W-:Y:S02]  /*83a0*/  SHF.L.U32 R19, R59, 0x17, RZ ;  /* 0x000000173b137819 */ /* 0x000fe400000006ff */
[----:B-1----:R-:W-:Y:S06]  /*83b0*/  SHF.L.U32 R7, R53, 0x17, RZ ;  /* 0x0000001735077819 */ /* 0x002fec00000006ff */
[----:B------:R1:W3:Y:S01]  /*83c0*/  MUFU.EX2 R55, R9 ;  /* 0x0000000900377308 */ /* 0x0002e20000000800 */
[----:B--2---:R-:W-:Y:S01]  /*83d0*/  FFMA R45, R25, R7, 1 ;  /* 0x3f800000192d7423 */ /* 0x004fe20000000007 */
[----:B------:R-:W-:Y:S01]  /*83e0*/  SHF.L.U32 R7, R56, 0x17, RZ ;  /* 0x0000001738077819 */ /* 0x000fe200000006ff */
[----:B------:R-:W-:Y:S01]  /*83f0*/  FFMA R26, R75, R17, 1 ;  /* 0x3f8000004b1a7423 */ /* 0x000fe20000000011 */
[----:B------:R-:W-:Y:S01]  /*8400*/  FFMA R17, R76, R18, 1 ;  /* 0x3f8000004c117423 */ /* 0x000fe20000000012 */
[----:B-----5:R-:W-:Y:S05]  /*8410*/  SHF.L.U32 R8, R57, 0x17, RZ ;  /* 0x0000001739087819 */ /* 0x020fea00000006ff */
[----:B------:R2:W5:Y:S01]  /*8420*/  MUFU.EX2 R56, R10 ;  /* 0x0000000a00387308 */ /* 0x0005620000000800 */
[----:B------:R-:W-:Y:S01]  /*8430*/  SHF.L.U32 R18, R58, 0x17, RZ ;  /* 0x000000173a127819 */ /* 0x000fe200000006ff */
[----:B------:R-:W-:Y:S01]  /*8440*/  FFMA R52, R77, R7, 1 ;  /* 0x3f8000004d347423 */ /* 0x000fe20000000007 */
[----:B------:R-:W-:Y:S01]  /*8450*/  SHF.L.U32 R7, R60, 0x17, RZ ;  /* 0x000000173c077819 */ /* 0x000fe200000006ff */
[----:B------:R-:W-:Y:S01]  /*8460*/  FFMA R44, R31, R8, 1 ;  /* 0x3f8000001f2c7423 */ /* 0x000fe20000000008 */
[----:B------:R-:W-:Y:S01]  /*8470*/  SHF.L.U32 R8, R61, 0x17, RZ ;  /* 0x000000173d087819 */ /* 0x000fe200000006ff */
[----:B------:R-:W-:Y:S01]  /*8480*/  FFMA R18, R78, R18, 1 ;  /* 0x3f8000004e127423 */ /* 0x000fe20000000012 */
[----:B------:R-:W-:Y:S01]  /*8490*/  FFMA R19, R28, R19, 1 ;  /* 0x3f8000001c137423 */ /* 0x000fe20000000013 */
[----:B-1----:R-:W-:Y:S01]  /*84a0*/  SHF.L.U32 R9, R62, 0x17, RZ ;  /* 0x000000173e097819 */ /* 0x002fe200000006ff */
[----:B------:R-:W-:Y:S01]  /*84b0*/  FFMA R20, R79, R7, 1 ;  /* 0x3f8000004f147423 */ /* 0x000fe20000000007 */
[----:B------:R-:W-:Y:S01]  /*84c0*/  SHF.L.U32 R7, R21, 0x17, RZ ;  /* 0x0000001715077819 */ /* 0x000fe200000006ff */
[----:B------:R-:W-:Y:S01]  /*84d0*/  FFMA R43, R80, R8, 1 ;  /* 0x3f800000502b7423 */ /* 0x000fe20000000008 */
[----:B------:R-:W-:Y:S01]  /*84e0*/  SHF.L.U32 R8, R22, 0x17, RZ ;  /* 0x0000001716087819 */ /* 0x000fe200000006ff */
[----:B------:R1:W5:Y:S01]  /*84f0*/  MUFU.EX2 R21, R0 ;  /* 0x0000000000157308 */ /* 0x0003620000000800 */
[----:B------:R-:W-:Y:S01]  /*8500*/  FFMA R25, R81, R9, 1 ;  /* 0x3f80000051197423 */ /* 0x000fe20000000009 */
[----:B------:R-:W-:Y:S01]  /*8510*/  SHF.L.U32 R9, R27, 0x17, RZ ;  /* 0x000000171b097819 */ /* 0x000fe200000006ff */
[----:B------:R-:W-:Y:S01]  /*8520*/  FFMA R23, R82, R23, 1 ;  /* 0x3f80000052177423 */ /* 0x000fe20000000017 */
[----:B--2---:R-:W-:Y:S01]  /*8530*/  SHF.L.U32 R10, R24, 0x17, RZ ;  /* 0x00000017180a7819 */ /* 0x004fe200000006ff */
[----:B----4-:R-:W-:Y:S01]  /*8540*/  FFMA R24, R33, R7, 1 ;  /* 0x3f80000021187423 */ /* 0x010fe20000000007 */
[----:B------:R-:W-:Y:S01]  /*8550*/  SHF.L.U32 R7, R13, 0x17, RZ ;  /* 0x000000170d077819 */ /* 0x000fe200000006ff */
[----:B------:R-:W-:Y:S01]  /*8560*/  FFMA R51, R34, R8, 1 ;  /* 0x3f80000022337423 */ /* 0x000fe20000000008 */
[----:B------:R-:W-:Y:S01]  /*8570*/  SHF.L.U32 R8, R14, 0x17, RZ ;  /* 0x000000170e087819 */ /* 0x000fe200000006ff */
[----:B------:R-:W-:Y:S01]  /*8580*/  FFMA R35, R35, R9, 1 ;  /* 0x3f80000023237423 */ /* 0x000fe20000000009 */
[----:B------:R-:W-:Y:S02]  /*8590*/  SHF.L.U32 R9, R15, 0x17, RZ ;  /* 0x000000170f097819 */ /* 0x000fe400000006ff */
[----:B-1----:R-:W-:Y:S05]  /*85a0*/  SHF.L.U32 R0, R11, 0x17, RZ ;  /* 0x000000170b007819 */ /* 0x002fea00000006ff */
[----:B------:R-:W-:Y:S01]  /*85b0*/  FFMA R27, R32, R0, 1 ;  /* 0x3f800000201b7423 */ /* 0x000fe20000000000 */
[----:B------:R-:W-:Y:S01]  /*85c0*/  SHF.L.U32 R0, R12, 0x17, RZ ;  /* 0x000000170c007819 */ /* 0x000fe200000006ff */
[----:B------:R-:W-:Y:S01]  /*85d0*/  FFMA R28, R64, R10, 1 ;  /* 0x3f800000401c7423 */ /* 0x000fe2000000000a */
[----:B------:R-:W-:Y:S03]  /*85e0*/  SHF.L.U32 R10, R16, 0x17, RZ ;  /* 0x00000017100a7819 */ /* 0x000fe600000006ff */
[----:B---3--:R-:W-:Y:S01]  /*85f0*/  FFMA R53, R50, R0, 1 ;  /* 0x3f80000032357423 */ /* 0x008fe20000000000 */
[----:B------:R-:W-:Y:S01]  /*8600*/  FFMA R50, R54, R7, 1 ;  /* 0x3f80000036327423 */ /* 0x000fe20000000007 */
[----:B------:R-:W-:Y:S01]  /*8610*/  FFMA R31, R55, R8, 1 ;  /* 0x3f800000371f7423 */ /* 0x000fe20000000008 */
[----:B-----5:R-:W-:Y:S01]  /*8620*/  FFMA R34, R56, R9, 1 ;  /* 0x3f80000038227423 */ /* 0x020fe20000000009 */
[----:B------:R-:W-:Y:S01]  /*8630*/  FFMA R33, R21, R10, 1 ;  /* 0x3f80000015217423 */ /* 0x000fe2000000000a */
[----:B------:R-:W-:Y:S06]  /*8640*/  @P0 BRA `(.L_x_134) ;  /* 0x0000000000140947 */ /* 0x000fec0003800000 */
[----:B------:R-:W-:Y:S02]  /*8650*/  MOV R57, R2 ;  /* 0x0000000200397202 */ /* 0x000fe40000000f00 */
[----:B------:R-:W-:Y:S02]  /*8660*/  MOV R56, 0x8680 ;  /* 0x0000868000387802 */ /* 0x000fe40000000f00 */
[----:B------:R-:W-:Y:S05]  /*8670*/  CALL.REL.NOINC `($__internal_3_$__cuda_sm20_rcp_rn_f32_slowpath) ;  /* 0x0000003400ac7944 */ /* 0x000fea0003c00000 */
[----:B------:R-:W-:Y:S01]  /*8680*/  MOV R0, R32 ;  /* 0x0000002000007202 */ /* 0x000fe20000000f00 */
[----:B------:R-:W-:Y:S05]  /*8690*/  BRA `(.L_x_135) ;  /* 0x0000000000107947 */ /* 0x000fea0003800000 */
.L_x_134:
[----:B------:R-:W1:Y:S02]  /*86a0*/  MUFU.RCP R0, R2 ;  /* 0x0000000200007308 */ /* 0x000e640000001000 */
[----:B-1----:R-:W-:Y:S04]  /*86b0*/  FFMA R2, R2, R0, -1 ;  /* 0xbf80000002027423 */ /* 0x002fe80000000000 */
[----:B------:R-:W-:Y:S04]  /*86c0*/  FADD.FTZ R2, -R2, -RZ ;  /* 0x800000ff02027221 */ /* 0x000fe80000010100 */
[----:B------:R-:W-:Y:S07]  /*86d0*/  FFMA R0, R0, R2, R0 ;  /* 0x0000000200007223 */ /* 0x000fee0000000000 */
.L_x_135:
[----:B------:R-:W-:Y:S05]  /*86e0*/  BSYNC.RECONVERGENT B1 ;  /* 0x0000000000017941 */ /* 0x000fea0003800200 */
.L_x_133:
[----:B------:R-:W-:Y:S01]  /*86f0*/  VIADD R2, R3, 0x1800000 ;  /* 0x0180000003027836 */ /* 0x000fe20000000000 */
[----:B------:R-:W-:Y:S04]  /*8700*/  BSSY.RECONVERGENT B1, `(.L_x_136) ;  /* 0x000000e000017945 */ /* 0x000fe80003800200 */
[----:B------:R-:W-:Y:S04]  /*8710*/  LOP3.LUT R2, R2, 0x7f800000, RZ, 0xc0, !PT ;  /* 0x7f80000002027812 */ /* 0x000fe800078ec0ff */
[----:B------:R-:W-:Y:S11]  /*8720*/  ISETP.GT.U32.AND P0, PT, R2, 0x1ffffff, PT ;  /* 0x01ffffff0200780c */ /* 0x000ff60003f04070 */
[----:B------:R-:W-:Y:S02]  /*8730*/  @!UPT UIADD3 URZ, UPT, UPT, URZ, URZ, URZ ;  /* 0x000000fffffff290 */ /* 0x000fe4000fffe0ff */
[----:B------:R-:W-:Y:S05]  /*8740*/  @P0 BRA `(.L_x_137) ;  /* 0x0000000000140947 */ /* 0x000fea0003800000 */
[----:B------:R-:W-:Y:S02]  /*8750*/  MOV R57, R3 ;  /* 0x0000000300397202 */ /* 0x000fe40000000f00 */
[----:B------:R-:W-:Y:S02]  /*8760*/  MOV R56, 0x8780 ;  /* 0x0000878000387802 */ /* 0x000fe40000000f00 */
[----:B------:R-:W-:Y:S05]  /*8770*/  CALL.REL.NOINC `($__internal_3_$__cuda_sm20_rcp_rn_f32_slowpath) ;  /* 0x00000034006c7944 */ /* 0x000fea0003c00000 */
[----:B------:R-:W-:Y:S01]  /*8780*/  MOV R2, R32 ;  /* 0x0000002000027202 */ /* 0x000fe20000000f00 */
[----:B------:R-:W-:Y:S05]  /*8790*/  BRA `(.L_x_138) ;  /* 0x0000000000107947 */ /* 0x000fea0003800000 */
.L_x_137:
[----:B------:R-:W1:Y:S02]  /*87a0*/  MUFU.RCP R2, R3 ;  /* 0x0000000300027308 */ /* 0x000e640000001000 */
[----:B-1----:R-:W-:Y:S04]  /*87b0*/  FFMA R3, R3, R2, -1 ;  /* 0xbf80000003037423 */ /* 0x002fe80000000002 */
[----:B------:R-:W-:Y:S04]  /*87c0*/  FADD.FTZ R3, -R3, -RZ ;  /* 0x800000ff03037221 */ /* 0x000fe80000010100 */
[----:B------:R-:W-:Y:S07]  /*87d0*/  FFMA R2, R2, R3, R2 ;  /* 0x0000000302027223 */ /* 0x000fee0000000002 */
.L_x_138:
[----:B------:R-:W-:Y:S05]  /*87e0*/  BSYNC.RECONVERGENT B1 ;  /* 0x0000000000017941 */ /* 0x000fea0003800200 */
.L_x_136:
        /* <DEDUP_REMOVED lines=11> */
.L_x_140:
[----:B------:R-:W1:Y:S02]  /*88a0*/  MUFU.RCP R3, R4 ;  /* 0x0000000400037308 */ /* 0x000e640000001000 */
[----:B-1----:R-:W-:Y:S04]  /*88b0*/  FFMA R4, R4, R3, -1 ;  /* 0xbf80000004047423 */ /* 0x002fe80000000003 */
[----:B------:R-:W-:Y:S04]  /*88c0*/  FADD.FTZ R4, -R4, -RZ ;  /* 0x800000ff04047221 */ /* 0x000fe80000010100 */
[----:B------:R-:W-:Y:S07]  /*88d0*/  FFMA R3, R3, R4, R3 ;  /* 0x0000000403037223 */ /* 0x000fee0000000003 */
.L_x_141:
[----:B------:R-:W-:Y:S05]  /*88e0*/  BSYNC.RECONVERGENT B1 ;  /* 0x0000000000017941 */ /* 0x000fea0003800200 */
.L_x_139:
        /* <DEDUP_REMOVED lines=11> */
.L_x_143:
[----:B------:R-:W1:Y:S02]  /*89a0*/  MUFU.RCP R4, R5 ;  /* 0x0000000500047308 */ /* 0x000e640000001000 */
[----:B-1----:R-:W-:Y:S04]  /*89b0*/  FFMA R5, R5, R4, -1 ;  /* 0xbf80000005057423 */ /* 0x002fe80000000004 */
[----:B------:R-:W-:Y:S04]  /*89c0*/  FADD.FTZ R5, -R5, -RZ ;  /* 0x800000ff05057221 */ /* 0x000fe80000010100 */
[----:B------:R-:W-:Y:S07]  /*89d0*/  FFMA R4, R4, R5, R4 ;  /* 0x0000000504047223 */ /* 0x000fee0000000004 */
.L_x_144:
[----:B------:R-:W-:Y:S05]  /*89e0*/  BSYNC.RECONVERGENT B1 ;  /* 0x0000000000017941 */ /* 0x000fea0003800200 */
.L_x_142:
        /* <DEDUP_REMOVED lines=11> */
.L_x_146:
[----:B------:R-:W1:Y:S02]  /*8aa0*/  MUFU.RCP R5, R6 ;  /* 0x0000000600057308 */ /* 0x000e640000001000 */
[----:B-1----:R-:W-:Y:S04]  /*8ab0*/  FFMA R6, R6, R5, -1 ;  /* 0xbf80000006067423 */ /* 0x002fe80000000005 */
[----:B------:R-:W-:Y:S04]  /*8ac0*/  FADD.FTZ R6, -R6, -RZ ;  /* 0x800000ff06067221 */ /* 0x000fe80000010100 */
[----:B------:R-:W-:Y:S07]  /*8ad0*/  FFMA R5, R5, R6, R5 ;  /* 0x0000000605057223 */ /* 0x000fee0000000005 */
.L_x_147:
[----:B------:R-:W-:Y:S05]  /*8ae0*/  BSYNC.RECONVERGENT B1 ;  /* 0x0000000000017941 */ /* 0x000fea0003800200 */
.L_x_145:
        /* <DEDUP_REMOVED lines=11> */
.L_x_149:
[----:B------:R-:W1:Y:S02]  /*8ba0*/  MUFU.RCP R6, R49 ;  /* 0x0000003100067308 */ /* 0x000e640000001000 */
[----:B-1----:R-:W-:Y:S04]  /*8bb0*/  FFMA R7, R49, R6, -1 ;  /* 0xbf80000031077423 */ /* 0x002fe80000000006 */
[----:B------:R-:W-:Y:S04]  /*8bc0*/  FADD.FTZ R7, -R7, -RZ ;  /* 0x800000ff07077221 */ /* 0x000fe80000010100 */
[----:B------:R-:W-:Y:S07]  /*8bd0*/  FFMA R6, R6, R7, R6 ;  /* 0x0000000706067223 */ /* 0x000fee0000000006 */
.L_x_150:
[----:B------:R-:W-:Y:S05]  /*8be0*/  BSYNC.RECONVERGENT B1 ;  /* 0x0000000000017941 */ /* 0x000fea0003800200 */
.L_x_148:
        /* <DEDUP_REMOVED lines=11> */
.L_x_152:
[----:B------:R-:W1:Y:S02]  /*8ca0*/  MUFU.RCP R7, R30 ;  /* 0x0000001e00077308 */ /* 0x000e640000001000 */
[----:B-1----:R-:W-:Y:S04]  /*8cb0*/  FFMA R8, R30, R7, -1 ;  /* 0xbf8000001e087423 */ /* 0x002fe80000000007 */
[----:B------:R-:W-:Y:S04]  /*8cc0*/  FADD.FTZ R8, -R8, -RZ ;  /* 0x800000ff08087221 */ /* 0x000fe80000010100 */
[----:B------:R-:W-:Y:S07]  /*8cd0*/  FFMA R7, R7, R8, R7 ;  /* 0x0000000807077223 */ /* 0x000fee0000000007 */
.L_x_153:
[----:B------:R-:W-:Y:S05]  /*8ce0*/  BSYNC.RECONVERGENT B1 ;  /* 0x0000000000017941 */ /* 0x000fea0003800200 */
.L_x_151:
        /* <DEDUP_REMOVED lines=11> */
.L_x_155:
[----:B------:R-:W1:Y:S02]  /*8da0*/  MUFU.RCP R8, R29 ;  /* 0x0000001d00087308 */ /* 0x000e640000001000 */
[----:B-1----:R-:W-:Y:S04]  /*8db0*/  FFMA R9, R29, R8, -1 ;  /* 0xbf8000001d097423 */ /* 0x002fe80000000008 */
[----:B------:R-:W-:Y:S04]  /*8dc0*/  FADD.FTZ R9, -R9, -RZ ;  /* 0x800000ff09097221 */ /* 0x000fe80000010100 */
[----:B------:R-:W-:Y:S07]  /*8dd0*/  FFMA R8, R8, R9, R8 ;  /* 0x0000000908087223 */ /* 0x000fee0000000008 */
.L_x_156:
[----:B------:R-:W-:Y:S05]  /*8de0*/  BSYNC.RECONVERGENT B1 ;  /* 0x0000000000017941 */ /* 0x000fea0003800200 */
.L_x_154:
        /* <DEDUP_REMOVED lines=11> */
.L_x_158:
[----:B------:R-:W1:Y:S02]  /*8ea0*/  MUFU.RCP R9, R48 ;  /* 0x0000003000097308 */ /* 0x000e640000001000 */
[----:B-1----:R-:W-:Y:S04]  /*8eb0*/  FFMA R10, R48, R9, -1 ;  /* 0xbf800000300a7423 */ /* 0x002fe80000000009 */
[----:B------:R-:W-:Y:S04]  /*8ec0*/  FADD.FTZ R10, -R10, -RZ ;  /* 0x800000ff0a0a7221 */ /* 0x000fe80000010100 */
[----:B------:R-:W-:Y:S07]  /*8ed0*/  FFMA R9, R9, R10, R9 ;  /* 0x0000000a09097223 */ /* 0x000fee0000000009 */
.L_x_159:
[----:B------:R-:W-:Y:S05]  /*8ee0*/  BSYNC.RECONVERGENT B1 ;  /* 0x0000000000017941 */ /* 0x000fea0003800200 */
.L_x_157:
        /* <DEDUP_REMOVED lines=11> */
.L_x_161:
[----:B------:R-:W1:Y:S02]  /*8fa0*/  MUFU.RCP R10, R47 ;  /* 0x0000002f000a7308 */ /* 0x000e640000001000 */
[----:B-1----:R-:W-:Y:S04]  /*8fb0*/  FFMA R11, R47, R10, -1 ;  /* 0xbf8000002f0b7423 */ /* 0x002fe8000000000a */
[----:B------:R-:W-:Y:S04]  /*8fc0*/  FADD.FTZ R11, -R11, -RZ ;  /* 0x800000ff0b0b7221 */ /* 0x000fe80000010100 */
[----:B------:R-:W-:Y:S07]  /*8fd0*/  FFMA R10, R10, R11, R10 ;  /* 0x0000000b0a0a7223 */ /* 0x000fee000000000a */
.L_x_162:
[----:B------:R-:W-:Y:S05]  /*8fe0*/  BSYNC.RECONVERGENT B1 ;  /* 0x0000000000017941 */ /* 0x000fea0003800200 */
.L_x_160:
        /* <DEDUP_REMOVED lines=11> */
.L_x_164:
[----:B------:R-:W1:Y:S02]  /*90a0*/  MUFU.RCP R11, R46 ;  /* 0x0000002e000b7308 */ /* 0x000e640000001000 */
[----:B-1----:R-:W-:Y:S04]  /*90b0*/  FFMA R12, R46, R11, -1 ;  /* 0xbf8000002e0c7423 */ /* 0x002fe8000000000b */
[----:B------:R-:W-:Y:S04]  /*90c0*/  FADD.FTZ R12, -R12, -RZ ;  /* 0x800000ff0c0c7221 */ /* 0x000fe80000010100 */
[----:B------:R-:W-:Y:S07]  /*90d0*/  FFMA R11, R11, R12, R11 ;  /* 0x0000000c0b0b7223 */ /* 0x000fee000000000b */
.L_x_165:
[----:B------:R-:W-:Y:S05]  /*90e0*/  BSYNC.RECONVERGENT B1 ;  /* 0x0000000000017941 */ /* 0x000fea0003800200 */
.L_x_163:
        /* <DEDUP_REMOVED lines=11> */
.L_x_167:
[----:B------:R-:W1:Y:S02]  /*91a0*/  MUFU.RCP R12, R45 ;  /* 0x0000002d000c7308 */ /* 0x000e640000001000 */
[----:B-1----:R-:W-:Y:S04]  /*91b0*/  FFMA R13, R45, R12, -1 ;  /* 0xbf8000002d0d7423 */ /* 0x002fe8000000000c */
[----:B------:R-:W-:Y:S04]  /*91c0*/  FADD.FTZ R13, -R13, -RZ ;  /* 0x800000ff0d0d7221 */ /* 0x000fe80000010100 */
[----:B------:R-:W-:Y:S07]  /*91d0*/  FFMA R12, R12, R13, R12 ;  /* 0x0000000d0c0c7223 */ /* 0x000fee000000000c */
.L_x_168:
[----:B------:R-:W-:Y:S05]  /*91e0*/  BSYNC.RECONVERGENT B1 ;  /* 0x0000000000017941 */ /* 0x000fea0003800200 */
.L_x_166:
        /* <DEDUP_REMOVED lines=11> */
.L_x_170:
[----:B------:R-:W1:Y:S02]  /*92a0*/  MUFU.RCP R13, R26 ;  /* 0x0000001a000d7308 */ /* 0x000e640000001000 */
[----:B-1----:R-:W-:Y:S04]  /*92b0*/  FFMA R14, R26, R13, -1 ;  /* 0xbf8000001a0e7423 */ /* 0x002fe8000000000d */
[----:B------:R-:W-:Y:S04]  /*92c0*/  FADD.FTZ R14, -R14, -RZ ;  /* 0x800000ff0e0e7221 */ /* 0x000fe80000010100 */
[----:B------:R-:W-:Y:S07]  /*92d0*/  FFMA R13, R13, R14, R13 ;  /* 0x0000000e0d0d7223 */ /* 0x000fee000000000d */
.L_x_171:
[----:B------:R-:W-:Y:S05]  /*92e0*/  BSYNC.RECONVERGENT B1 ;  /* 0x0000000000017941 */ /* 0x000fea0003800200 */
.L_x_169:
        /* <DEDUP_REMOVED lines=11> */
.L_x_173:
[----:B------:R-:W1:Y:S02]  /*93a0*/  MUFU.RCP R14, R17 ;  /* 0x00000011000e7308 */ /* 0x000e640000001000 */
[----:B-1----:R-:W-:Y:S04]  /*93b0*/  FFMA R15, R17, R14, -1 ;  /* 0xbf800000110f7423 */ /* 0x002fe8000000000e */
[----:B------:R-:W-:Y:S04]  /*93c0*/  FADD.FTZ R15, -R15, -RZ ;  /* 0x800000ff0f0f7221 */ /* 0x000fe80000010100 */
[----:B------:R-:W-:Y:S07]  /*93d0*/  FFMA R14, R14, R15, R14 ;  /* 0x0000000f0e0e7223 */ /* 0x000fee000000000e */
.L_x_174:
[----:B------:R-:W-:Y:S05]  /*93e0*/  BSYNC.RECONVERGENT B1 ;  /* 0x0000000000017941 */ /* 0x000fea0003800200 */
.L_x_172:
        /* <DEDUP_REMOVED lines=11> */
.L_x_176:
[----:B------:R-:W1:Y:S02]  /*94a0*/  MUFU.RCP R15, R52 ;  /* 0x00000034000f7308 */ /* 0x000e640000001000 */
[----:B-1----:R-:W-:Y:S04]  /*94b0*/  FFMA R16, R52, R15, -1 ;  /* 0xbf80000034107423 */ /* 0x002fe8000000000f */
[----:B------:R-:W-:Y:S04]  /*94c0*/  FADD.FTZ R16, -R16, -RZ ;  /* 0x800000ff10107221 */ /* 0x000fe80000010100 */
[----:B------:R-:W-:Y:S07]  /*94d0*/  FFMA R15, R15, R16, R15 ;  /* 0x000000100f0f7223 */ /* 0x000fee000000000f */
.L_x_177:
[----:B------:R-:W-:Y:S05]  /*94e0*/  BSYNC.RECONVERGENT B1 ;  /* 0x0000000000017941 */ /* 0x000fea0003800200 */
.L_x_175:
        /* <DEDUP_REMOVED lines=11> */
.L_x_179:
[----:B------:R-:W1:Y:S02]  /*95a0*/  MUFU.RCP R16, R44 ;  /* 0x0000002c00107308 */ /* 0x000e640000001000 */
[----:B-1----:R-:W-:Y:S04]  /*95b0*/  FFMA R17, R44, R16, -1 ;  /* 0xbf8000002c117423 */ /* 0x002fe80000000010 */
[----:B------:R-:W-:Y:S04]  /*95c0*/  FADD.FTZ R17, -R17, -RZ ;  /* 0x800000ff11117221 */ /* 0x000fe80000010100 */
[----:B------:R-:W-:Y:S07]  /*95d0*/  FFMA R16, R16, R17, R16 ;  /* 0x0000001110107223 */ /* 0x000fee0000000010 */
.L_x_180:
[----:B------:R-:W-:Y:S05]  /*95e0*/  BSYNC.RECONVERGENT B1 ;  /* 0x0000000000017941 */ /* 0x000fea0003800200 */
.L_x_178:
        /* <DEDUP_REMOVED lines=11> */
.L_x_182:
[----:B------:R-:W1:Y:S02]  /*96a0*/  MUFU.RCP R17, R18 ;  /* 0x0000001200117308 */ /* 0x000e640000001000 */
[----:B-1----:R-:W-:Y:S04]  /*96b0*/  FFMA R18, R18, R17, -1 ;  /* 0xbf80000012127423 */ /* 0x002fe80000000011 */
[----:B------:R-:W-:Y:S04]  /*96c0*/  FADD.FTZ R18, -R18, -RZ ;  /* 0x800000ff12127221 */ /* 0x000fe80000010100 */
[----:B------:R-:W-:Y:S07]  /*96d0*/  FFMA R17, R17, R18, R17 ;  /* 0x0000001211117223 */ /* 0x000fee0000000011 */
.L_x_183:
[----:B------:R-:W-:Y:S05]  /*96e0*/  BSYNC.RECONVERGENT B1 ;  /* 0x0000000000017941 */ /* 0x000fea0003800200 */
.L_x_181:
        /* <DEDUP_REMOVED lines=11> */
.L_x_185:
[----:B------:R-:W1:Y:S02]  /*97a0*/  MUFU.RCP R18, R19 ;  /* 0x0000001300127308 */ /* 0x000e640000001000 */
[----:B-1----:R-:W-:Y:S04]  /*97b0*/  FFMA R19, R19, R18, -1 ;  /* 0xbf80000013137423 */ /* 0x002fe80000000012 */
[----:B------:R-:W-:Y:S04]  /*97c0*/  FADD.FTZ R19, -R19, -RZ ;  /* 0x800000ff13137221 */ /* 0x000fe80000010100 */
[----:B------:R-:W-:Y:S07]  /*97d0*/  FFMA R18, R18, R19, R18 ;  /* 0x0000001312127223 */ /* 0x000fee0000000012 */
.L_x_186:
[----:B------:R-:W-:Y:S05]  /*97e0*/  BSYNC.RECONVERGENT B1 ;  /* 0x0000000000017941 */ /* 0x000fea0003800200 */
.L_x_184:
        /* <DEDUP_REMOVED lines=11> */
.L_x_188:
[----:B------:R-:W1:Y:S02]  /*98a0*/  MUFU.RCP R19, R20 ;  /* 0x0000001400137308 */ /* 0x000e640000001000 */
[----:B-1----:R-:W-:Y:S04]  /*98b0*/  FFMA R20, R20, R19, -1 ;  /* 0xbf80000014147423 */ /* 0x002fe80000000013 */
[----:B------:R-:W-:Y:S04]  /*98c0*/  FADD.FTZ R20, -R20, -RZ ;  /* 0x800000ff14147221 */ /* 0x000fe80000010100 */
[----:B------:R-:W-:Y:S07]  /*98d0*/  FFMA R19, R19, R20, R19 ;  /* 0x0000001413137223 */ /* 0x000fee0000000013 */
.L_x_189:
[----:B------:R-:W-:Y:S05]  /*98e0*/  BSYNC.RECONVERGENT B1 ;  /* 0x0000000000017941 */ /* 0x000fea0003800200 */
.L_x_187:
        /* <DEDUP_REMOVED lines=11> */
.L_x_191:
[----:B------:R-:W1:Y:S02]  /*99a0*/  MUFU.RCP R20, R43 ;  /* 0x0000002b00147308 */ /* 0x000e640000001000 */
[----:B-1----:R-:W-:Y:S04]  /*99b0*/  FFMA R21, R43, R20, -1 ;  /* 0xbf8000002b157423 */ /* 0x002fe80000000014 */
[----:B------:R-:W-:Y:S04]  /*99c0*/  FADD.FTZ R21, -R21, -RZ ;  /* 0x800000ff15157221 */ /* 0x000fe80000010100 */
[----:B------:R-:W-:Y:S07]  /*99d0*/  FFMA R20, R20, R21, R20 ;  /* 0x0000001514147223 */ /* 0x000fee0000000014 */
.L_x_192:
[----:B------:R-:W-:Y:S05]  /*99e0*/  BSYNC.RECONVERGENT B1 ;  /* 0x0000000000017941 */ /* 0x000fea0003800200 */
.L_x_190:
        /* <DEDUP_REMOVED lines=11> */
.L_x_194:
[----:B------:R-:W1:Y:S02]  /*9aa0*/  MUFU.RCP R21, R25 ;  /* 0x0000001900157308 */ /* 0x000e640000001000 */
[----:B-1----:R-:W-:Y:S04]  /*9ab0*/  FFMA R22, R25, R21, -1 ;  /* 0xbf80000019167423 */ /* 0x002fe80000000015 */
[----:B------:R-:W-:Y:S04]  /*9ac0*/  FADD.FTZ R22, -R22, -RZ ;  /* 0x800000ff16167221 */ /* 0x000fe80000010100 */
[----:B------:R-:W-:Y:S07]  /*9ad0*/  FFMA R21, R21, R22, R21 ;  /* 0x0000001615157223 */ /* 0x000fee0000000015 */
.L_x_195:
[----:B------:R-:W-:Y:S05]  /*9ae0*/  BSYNC.RECONVERGENT B1 ;  /* 0x0000000000017941 */ /* 0x000fea0003800200 */
.L_x_193:
        /* <DEDUP_REMOVED lines=11> */
.L_x_197:
[----:B------:R-:W1:Y:S02]  /*9ba0*/  MUFU.RCP R22, R23 ;  /* 0x0000001700167308 */ /* 0x000e640000001000 */
[----:B-1----:R-:W-:Y:S04]  /*9bb0*/  FFMA R23, R23, R22, -1 ;  /* 0xbf80000017177423 */ /* 0x002fe80000000016 */
[----:B------:R-:W-:Y:S04]  /*9bc0*/  FADD.FTZ R23, -R23, -RZ ;  /* 0x800000ff17177221 */ /* 0x000fe80000010100 */
[----:B------:R-:W-:Y:S07]  /*9bd0*/  FFMA R22, R22, R23, R22 ;  /* 0x0000001716167223 */ /* 0x000fee0000000016 */
.L_x_198:
[----:B------:R-:W-:Y:S05]  /*9be0*/  BSYNC.RECONVERGENT B1 ;  /* 0x0000000000017941 */ /* 0x000fea0003800200 */
.L_x_196:
        /* <DEDUP_REMOVED lines=11> */
.L_x_200:
[----:B------:R-:W1:Y:S02]  /*9ca0*/  MUFU.RCP R23, R24 ;  /* 0x0000001800177308 */ /* 0x000e640000001000 */
[----:B-1----:R-:W-:Y:S04]  /*9cb0*/  FFMA R24, R24, R23, -1 ;  /* 0xbf80000018187423 */ /* 0x002fe80000000017 */
[----:B------:R-:W-:Y:S04]  /*9cc0*/  FADD.FTZ R24, -R24, -RZ ;  /* 0x800000ff18187221 */ /* 0x000fe80000010100 */
[----:B------:R-:W-:Y:S07]  /*9cd0*/  FFMA R23, R23, R24, R23 ;  /* 0x0000001817177223 */ /* 0x000fee0000000017 */
.L_x_201:
[----:B------:R-:W-:Y:S05]  /*9ce0*/  BSYNC.RECONVERGENT B1 ;  /* 0x0000000000017941 */ /* 0x000fea0003800200 */
.L_x_199:
        /* <DEDUP_REMOVED lines=11> */
.L_x_203:
[----:B------:R-:W1:Y:S02]  /*9da0*/  MUFU.RCP R24, R51 ;  /* 0x0000003300187308 */ /* 0x000e640000001000 */
[----:B-1----:R-:W-:Y:S04]  /*9db0*/  FFMA R25, R51, R24, -1 ;  /* 0xbf80000033197423 */ /* 0x002fe80000000018 */
[----:B------:R-:W-:Y:S04]  /*9dc0*/  FADD.FTZ R25, -R25, -RZ ;  /* 0x800000ff19197221 */ /* 0x000fe80000010100 */
[----:B------:R-:W-:Y:S07]  /*9dd0*/  FFMA R24, R24, R25, R24 ;  /* 0x0000001918187223 */ /* 0x000fee0000000018 */
.L_x_204:
[----:B------:R-:W-:Y:S05]  /*9de0*/  BSYNC.RECONVERGENT B1 ;  /* 0x0000000000017941 */ /* 0x000fea0003800200 */
.L_x_202:
        /* <DEDUP_REMOVED lines=11> */
.L_x_206:
[----:B------:R-:W1:Y:S02]  /*9ea0*/  MUFU.RCP R25, R35 ;  /* 0x0000002300197308 */ /* 0x000e640000001000 */
[----:B-1----:R-:W-:Y:S04]  /*9eb0*/  FFMA R26, R35, R25, -1 ;  /* 0xbf800000231a7423 */ /* 0x002fe80000000019 */
[----:B------:R-:W-:Y:S04]  /*9ec0*/  FADD.FTZ R26, -R26, -RZ ;  /* 0x800000ff1a1a7221 */ /* 0x000fe80000010100 */
[----:B------:R-:W-:Y:S07]  /*9ed0*/  FFMA R25, R25, R26, R25 ;  /* 0x0000001a19197223 */ /* 0x000fee0000000019 */
.L_x_207:
[----:B------:R-:W-:Y:S05]  /*9ee0*/  BSYNC.RECONVERGENT B1 ;  /* 0x0000000000017941 */ /* 0x000fea0003800200 */
.L_x_205:
        /* <DEDUP_REMOVED lines=11> */
.L_x_209:
[----:B------:R-:W1:Y:S02]  /*9fa0*/  MUFU.RCP R26, R27 ;  /* 0x0000001b001a7308 */ /* 0x000e640000001000 */
[----:B-1----:R-:W-:Y:S04]  /*9fb0*/  FFMA R27, R27, R26, -1 ;  /* 0xbf8000001b1b7423 */ /* 0x002fe8000000001a */
[----:B------:R-:W-:Y:S04]  /*9fc0*/  FADD.FTZ R27, -R27, -RZ ;  /* 0x800000ff1b1b7221 */ /* 0x000fe80000010100 */
[----:B------:R-:W-:Y:S07]  /*9fd0*/  FFMA R26, R26, R27, R26 ;  /* 0x0000001b1a1a7223 */ /* 0x000fee000000001a */
.L_x_210:
[----:B------:R-:W-:Y:S05]  /*9fe0*/  BSYNC.RECONVERGENT B1 ;  /* 0x0000000000017941 */ /* 0x000fea0003800200 */
.L_x_208:
        /* <DEDUP_REMOVED lines=11> */
.L_x_212:
[----:B------:R-:W1:Y:S02]  /*a0a0*/  MUFU.RCP R27, R28 ;  /* 0x0000001c001b7308 */ /* 0x000e640000001000 */
[----:B-1----:R-:W-:Y:S04]  /*a0b0*/  FFMA R28, R28, R27, -1 ;  /* 0xbf8000001c1c7423 */ /* 0x002fe8000000001b */
[----:B------:R-:W-:Y:S04]  /*a0c0*/  FADD.FTZ R28, -R28, -RZ ;  /* 0x800000ff1c1c7221 */ /* 0x000fe80000010100 */
[----:B------:R-:W-:Y:S07]  /*a0d0*/  FFMA R27, R27, R28, R27 ;  /* 0x0000001c1b1b7223 */ /* 0x000fee000000001b */
.L_x_213:
[----:B------:R-:W-:Y:S05]  /*a0e0*/  BSYNC.RECONVERGENT B1 ;  /* 0x0000000000017941 */ /* 0x000fea0003800200 */
.L_x_211:
        /* <DEDUP_REMOVED lines=11> */
.L_x_215:
[----:B------:R-:W1:Y:S02]  /*a1a0*/  MUFU.RCP R28, R53 ;  /* 0x00000035001c7308 */ /* 0x000e640000001000 */
[----:B-1----:R-:W-:Y:S04]  /*a1b0*/  FFMA R29, R53, R28, -1 ;  /* 0xbf800000351d7423 */ /* 0x002fe8000000001c */
[----:B------:R-:W-:Y:S04]  /*a1c0*/  FADD.FTZ R29, -R29, -RZ ;  /* 0x800000ff1d1d7221 */ /* 0x000fe80000010100 */
[----:B------:R-:W-:Y:S07]  /*a1d0*/  FFMA R28, R28, R29, R28 ;  /* 0x0000001d1c1c7223 */ /* 0x000fee000000001c */
.L_x_216:
[----:B------:R-:W-:Y:S05]  /*a1e0*/  BSYNC.RECONVERGENT B1 ;  /* 0x0000000000017941 */ /* 0x000fea0003800200 */
.L_x_214:
        /* <DEDUP_REMOVED lines=11> */
.L_x_218:
[----:B------:R-:W1:Y:S02]  /*a2a0*/  MUFU.RCP R29, R50 ;  /* 0x00000032001d7308 */ /* 0x000e640000001000 */
[----:B-1----:R-:W-:Y:S04]  /*a2b0*/  FFMA R30, R50, R29, -1 ;  /* 0xbf800000321e7423 */ /* 0x002fe8000000001d */
[----:B------:R-:W-:Y:S04]  /*a2c0*/  FADD.FTZ R30, -R30, -RZ ;  /* 0x800000ff1e1e7221 */ /* 0x000fe80000010100 */
[----:B------:R-:W-:Y:S07]  /*a2d0*/  FFMA R29, R29, R30, R29 ;  /* 0x0000001e1d1d7223 */ /* 0x000fee000000001d */
.L_x_219:
[----:B------:R-:W-:Y:S05]  /*a2e0*/  BSYNC.RECONVERGENT B1 ;  /* 0x0000000000017941 */ /* 0x000fea0003800200 */
.L_x_217:
        /* <DEDUP_REMOVED lines=11> */
.L_x_221:
[----:B------:R-:W1:Y:S02]  /*a3a0*/  MUFU.RCP R30, R31 ;  /* 0x0000001f001e7308 */ /* 0x000e640000001000 */
[----:B-1----:R-:W-:Y:S04]  /*a3b0*/  FFMA R31, R31, R30, -1 ;  /* 0xbf8000001f1f7423 */ /* 0x002fe8000000001e */
[----:B------:R-:W-:Y:S04]  /*a3c0*/  FADD.FTZ R31, -R31, -RZ ;  /* 0x800000ff1f1f7221 */ /* 0x000fe80000010100 */
[----:B------:R-:W-:Y:S07]  /*a3d0*/  FFMA R30, R30, R31, R30 ;  /* 0x0000001f1e1e7223 */ /* 0x000fee000000001e */
.L_x_222:
[----:B------:R-:W-:Y:S05]  /*a3e0*/  BSYNC.RECONVERGENT B1 ;  /* 0x0000000000017941 */ /* 0x000fea0003800200 */
.L_x_220:
        /* <DEDUP_REMOVED lines=11> */
.L_x_224:
[----:B------:R-:W1:Y:S02]  /*a4a0*/  MUFU.RCP R31, R34 ;  /* 0x00000022001f7308 */ /* 0x000e640000001000 */
[----:B-1----:R-:W-:Y:S04]  /*a4b0*/  FFMA R34, R34, R31, -1 ;  /* 0xbf80000022227423 */ /* 0x002fe8000000001f */
[----:B------:R-:W-:Y:S04]  /*a4c0*/  FADD.FTZ R34, -R34, -RZ ;  /* 0x800000ff22227221 */ /* 0x000fe80000010100 */
[----:B------:R-:W-:Y:S07]  /*a4d0*/  FFMA R31, R31, R34, R31 ;  /* 0x000000221f1f7223 */ /* 0x000fee000000001f */
.L_x_225:
[----:B------:R-:W-:Y:S05]  /*a4e0*/  BSYNC.RECONVERGENT B1 ;  /* 0x0000000000017941 */ /* 0x000fea0003800200 */
.L_x_223:
        /* <DEDUP_REMOVED lines=9> */
[----:B------:R-:W-:Y:S05]  /*a580*/  BRA `(.L_x_228) ;  /* 0x0000000000107947 */ /* 0x000fea0003800000 */
.L_x_227:
[----:B------:R-:W1:Y:S02]  /*a590*/  MUFU.RCP R32, R33 ;  /* 0x0000002100207308 */ /* 0x000e640000001000 */
[----:B-1----:R-:W-:Y:S04]  /*a5a0*/  FFMA R33, R33, R32, -1 ;  /* 0xbf80000021217423 */ /* 0x002fe80000000020 */
[----:B------:R-:W-:Y:S04]  /*a5b0*/  FADD.FTZ R33, -R33, -RZ ;  /* 0x800000ff21217221 */ /* 0x000fe80000010100 */
[----:B------:R-:W-:Y:S07]  /*a5c0*/  FFMA R32, R32, R33, R32 ;  /* 0x0000002120207223 */ /* 0x000fee0000000020 */
.L_x_228:
[----:B------:R-:W-:Y:S05]  /*a5d0*/  BSYNC.RECONVERGENT B1 ;  /* 0x0000000000017941 */ /* 0x000fea0003800200 */
.L_x_226:
[----:B------:R-:W-:Y:S01]  /*a5e0*/  F2FP.SATFINITE.E4M3.F32.PACK_AB_MERGE_C R0, R2, R0, RZ ;  /* 0x000000000200723e */ /* 0x000fe200048070ff */
[----:B------:R-:W-:Y:S01]  /*a5f0*/  USHF.L.U32 UR8, UR42, 0xc, URZ ;  /* 0x0000000c2a087899 */ /* 0x000fe200080006ff */
[----:B------:R-:W-:Y:S01]  /*a600*/  F2FP.SATFINITE.E4M3.F32.PACK_AB_MERGE_C R10, R10, R9, RZ ;  /* 0x000000090a0a723e */ /* 0x000fe200048070ff */
[----:B------:R-:W-:Y:S01]  /*a610*/  BSSY.RECONVERGENT B0, `(.L_x_229) ;  /* 0x0000042000007945 */ /* 0x000fe20003800200 */
[----:B------:R-:W-:Y:S02]  /*a620*/  F2FP.SATFINITE.E4M3.F32.PACK_AB_MERGE_C R11, R12, R11, RZ ;  /* 0x0000000b0c0b723e */ /* 0x000fe400048070ff */
[----:B------:R-:W-:Y:S02]  /*a630*/  LOP3.LUT P0, RZ, R111, 0x80, RZ, 0xc0, !PT ;  /* 0x000000806fff7812 */ /* 0x000fe4000780c0ff */
[----:B------:R-:W-:Y:S02]  /*a640*/  LOP3.LUT R2, R110, UR8, RZ, 0xfc, !PT ;  /* 0x000000086e027c12 */ /* 0x000fe4000f8efcff */
[----:B------:R-:W-:Y:S02]  /*a650*/  F2FP.SATFINITE.E4M3.F32.PACK_AB_MERGE_C R3, R4, R3, RZ ;  /* 0x000000030403723e */ /* 0x000fe400048070ff */
[----:B------:R-:W-:Y:S01]  /*a660*/  F2FP.SATFINITE.E4M3.F32.PACK_AB_MERGE_C R5, R6, R5, RZ ;  /* 0x000000050605723e */ /* 0x000fe200048070ff */
[----:B------:R-:W-:Y:S01]  /*a670*/  VIADD R12, R2, UR41 ;  /* 0x00000029020c7c36 */ /* 0x000fe20008000000 */
[----:B------:R-:W-:Y:S02]  /*a680*/  F2FP.SATFINITE.E4M3.F32.PACK_AB_MERGE_C R7, R8, R7, RZ ;  /* 0x000000070807723e */ /* 0x000fe400048070ff */
[----:B------:R-:W-:Y:S02]  /*a690*/  F2FP.SATFINITE.E4M3.F32.PACK_AB_MERGE_C R13, R14, R13, RZ ;  /* 0x0000000d0e0d723e */ /* 0x000fe400048070ff */
[----:B------:R-:W-:Y:S02]  /*a6a0*/  F2FP.SATFINITE.E4M3.F32.PACK_AB_MERGE_C R15, R16, R15, RZ ;  /* 0x0000000f100f723e */ /* 0x000fe400048070ff */
[----:B------:R-:W-:Y:S02]  /*a6b0*/  PRMT R10, R10, 0x5410, R11 ;  /* 0x000054100a0a7816 */ /* 0x000fe4000000000b */
[----:B------:R-:W-:Y:S01]  /*a6c0*/  PRMT R8, R0, 0x5410, R3 ;  /* 0x0000541000087816 */ /* 0x000fe20000000003 */
[C---:B------:R-:W-:Y:S01]  /*a6d0*/  VIADD R3, R12.reuse, 0x4300 ;  /* 0x000043000c037836 */ /* 0x040fe20000000000 */
[----:B------:R-:W-:Y:S01]  /*a6e0*/  PRMT R9, R5, 0x5410, R7 ;  /* 0x0000541005097816 */ /* 0x000fe20000000007 */
[----:B------:R-:W-:Y:S01]  /*a6f0*/  VIADD R0, R12, 0x4310 ;  /* 0x000043100c007836 */ /* 0x000fe20000000000 */
[----:B------:R-:W-:Y:S01]  /*a700*/  PRMT R11, R13, 0x5410, R15 ;  /* 0x000054100d0b7816 */ /* 0x000fe2000000000f */
[----:B------:R-:W-:Y:S01]  /*a710*/  @P0 VIADD R0, R3, 0xfffffff0 ;  /* 0xfffffff003000836 */ /* 0x000fe20000000000 */
[----:B------:R-:W-:Y:S02]  /*a720*/  F2FP.SATFINITE.E4M3.F32.PACK_AB_MERGE_C R4, R18, R17, RZ ;  /* 0x000000111204723e */ /* 0x000fe400048070ff */
[----:B------:R-:W-:Y:S01]  /*a730*/  F2FP.SATFINITE.E4M3.F32.PACK_AB_MERGE_C R19, R20, R19, RZ ;  /* 0x000000131413723e */ /* 0x000fe200048070ff */
[----:B------:R1:W-:Y:S01]  /*a740*/  STS.128 [R2+UR41+0x4300], R8 ;  /* 0x0043000802007988 */ /* 0x0003e20008000c29 */
[----:B------:R-:W-:Y:S02]  /*a750*/  F2FP.SATFINITE.E4M3.F32.PACK_AB_MERGE_C R21, R22, R21, RZ ;  /* 0x000000151615723e */ /* 0x000fe400048070ff */
[----:B------:R-:W-:Y:S02]  /*a760*/  F2FP.SATFINITE.E4M3.F32.PACK_AB_MERGE_C R23, R24, R23, RZ ;  /* 0x000000171817723e */ /* 0x000fe400048070ff */
[----:B------:R-:W-:Y:S02]  /*a770*/  F2FP.SATFINITE.E4M3.F32.PACK_AB_MERGE_C R6, R26, R25, RZ ;  /* 0x000000191a06723e */ /* 0x000fe400048070ff */
[----:B------:R-:W-:Y:S02]  /*a780*/  F2FP.SATFINITE.E4M3.F32.PACK_AB_MERGE_C R27, R28, R27, RZ ;  /* 0x0000001b1c1b723e */ /* 0x000fe400048070ff */
[----:B------:R-:W-:Y:S02]  /*a790*/  F2FP.SATFINITE.E4M3.F32.PACK_AB_MERGE_C R29, R30, R29, RZ ;  /* 0x0000001d1e1d723e */ /* 0x000fe400048070ff */
[----:B------:R-:W-:Y:S02]  /*a7a0*/  F2FP.SATFINITE.E4M3.F32.PACK_AB_MERGE_C R31, R32, R31, RZ ;  /* 0x0000001f201f723e */ /* 0x000fe400048070ff */
[----:B------:R-:W-:Y:S02]  /*a7b0*/  PRMT R4, R4, 0x5410, R19 ;  /* 0x0000541004047816 */ /* 0x000fe40000000013 */
[----:B------:R-:W-:Y:S02]  /*a7c0*/  PRMT R5, R21, 0x5410, R23 ;  /* 0x0000541015057816 */ /* 0x000fe40000000017 */
[----:B------:R-:W-:Y:S02]  /*a7d0*/  PRMT R6, R6, 0x5410, R27 ;  /* 0x0000541006067816 */ /* 0x000fe4000000001b */
[----:B------:R-:W-:Y:S02]  /*a7e0*/  PRMT R7, R29, 0x5410, R31 ;  /* 0x000054101d077816 */ /* 0x000fe4000000001f */
[----:B------:R-:W-:Y:S03]  /*a7f0*/  ISETP.NE.AND P0, PT, R112, RZ, PT ;  /* 0x000000ff7000720c */ /* 0x000fe60003f05270 */
[----:B------:R1:W-:Y:S01]  /*a800*/  STS.128 [R0], R4 ;  /* 0x0000000400007388 */ /* 0x0003e20000000c00 */
[----:B------:R-:W-:Y:S01]  /*a810*/  @!PT LDS RZ, [RZ] ;  /* 0x00000000fffff984 */ /* 0x000fe20000000800 */
[----:B------:R-:W-:Y:S01]  /*a820*/  @!PT LDS RZ, [RZ] ;  /* 0x00000000fffff984 */ /* 0x000fe20000000800 */
[----:B------:R-:W-:Y:S01]  /*a830*/  @!PT LDS RZ, [RZ] ;  /* 0x00000000fffff984 */ /* 0x000fe20000000800 */
[----:B------:R-:W-:Y:S01]  /*a840*/  @!PT LDS RZ, [RZ] ;  /* 0x00000000fffff984 */ /* 0x000fe20000000800 */
[----:B------:R2:W-:Y:S07]  /*a850*/  MEMBAR.ALL.CTA ;  /* 0x0000000000007992 */ /* 0x0005ee0000008000 */
[----:B--2---:R-:W2:Y:S02]  /*a860*/  FENCE.VIEW.ASYNC.S ;  /* 0x00000000000073c6 */ /* 0x004ea40000000000 */
[----:B--2---:R-:W-:Y:S06]  /*a870*/  BAR.SYNC.DEFER_BLOCKING 0x1, 0x80 ;  /* 0x0042000000007b1d */ /* 0x004fec0000010000 */
[----:B------:R-:W-:Y:S05]  /*a880*/  @P0 BRA `(.L_x_230) ;  /* 0x0000000000680947 */ /* 0x000fea0003800000 */
[----:B------:R-:W-:Y:S01]  /*a890*/  UIADD3 UR10, UP0, UPT, UR46, 0x680, URZ ;  /* 0x000006802e0a7890 */ /* 0x000fe2000ff1e0ff */
[----:B------:R-:W-:Y:S01]  /*a8a0*/  R2UR UR6, R96 ;  /* 0x00000000600672ca */ /* 0x000fe200000e0000 */
[----:B------:R-:W-:Y:S01]  /*a8b0*/  UIADD3 UR9, UPT, UPT, UR41, UR8, URZ ;  /* 0x0000000829097290 */ /* 0x000fe2000fffe0ff */
[----:B------:R-:W-:Y:S01]  /*a8c0*/  PLOP3.LUT P0, PT, PT, PT, PT, 0x80, 0x8 ;  /* 0x000000000008781c */ /* 0x000fe20003f0f070 */
[----:B------:R-:W-:Y:S01]  /*a8d0*/  UIADD3.X UR11, UPT, UPT, URZ, UR47, URZ, UP0, !UPT ;  /* 0x0000002fff0b7290 */ /* 0x000fe200087fe4ff */
[----:B-1----:R-:W-:Y:S01]  /*a8e0*/  IMAD.IADD R0, R94, 0x1, R37 ;  /* 0x000000015e007824 */ /* 0x002fe200078e0225 */
[----:B------:R-:W-:Y:S11]  /*a8f0*/  UIADD3 UR4, UPT, UPT, UR9, 0x4300, URZ ;  /* 0x0000430009047890 */ /* 0x000ff6000fffe0ff */
[----:B------:R-:W-:Y:S01]  /*a900*/  @!UPT UIADD3 URZ, UPT, UPT, URZ, URZ, URZ ;  /* 0x000000fffffff290 */ /* 0x000fe2000fffe0ff */
.L_x_231:
[----:B------:R-:W-:Y:S02]  /*a910*/  PLOP3.LUT P1, PT, P1, P0, PT, 0xf2, 0x2f ;  /* 0x00000000002f781c */ /* 0x000fe40000f21e72 */
[----:B------:R-:W-:Y:S01]  /*a920*/  @P0 R2UR P1, UR5, R0 ;  /* 0x00000000000502ca */ /* 0x000fe20000020000 */
[----:B------:R-:W-:Y:S07]  /*a930*/  UMOV UR7, UR36 ;  /* 0x0000002400077c82 */ /* 0x000fee0008000000 */
[----:B------:R-:W-:Y:S05]  /*a940*/  @P0 PLOP3.LUT P0, PT, P1, PT, PT, 0x80, 0x8 ;  /* 0x000000000008081c */ /* 0x000fea0000f0f070 */
[----:B------:R1:W-:Y:S08]  /*a950*/  UTMASTG.3D [UR4], [UR10] ;  /* 0x000000040a0073b5 */ /* 0x0003f00008010000 */
[----:B-1----:R-:W-:Y:S05]  /*a960*/  @P0 BRA.U.ANY `(.L_x_231) ;  /* 0xfffffffd00e80947 */ /* 0x002fea000393ffff */
[----:B------:R-:W-:Y:S01]  /*a970*/  R2UR UR6, R96 ;  /* 0x00000000600672ca */ /* 0x000fe200000e0000 */
[----:B------:R-:W-:Y:S01]  /*a980*/  UIADD3 UR4, UPT, UPT, UR9, 0x4b00, URZ ;  /* 0x00004b0009047890 */ /* 0x000fe2000fffe0ff */
[----:B------:R-:W-:Y:S01]  /*a990*/  PLOP3.LUT P0, PT, PT, PT, PT, 0x80, 0x8 ;  /* 0x000000000008781c */ /* 0x000fe20003f0f070 */
[----:B------:R-:W-:Y:S11]  /*a9a0*/  VIADD R0, R0, 0x80 ;  /* 0x0000008000007836 */ /* 0x000ff60000000000 */
[----:B------:R-:W-:Y:S01]  /*a9b0*/  @!UPT UIADD3 URZ, UPT, UPT, URZ, URZ, URZ ;  /* 0x000000fffffff290 */ /* 0x000fe2000fffe0ff */
.L_x_232:
[----:B------:R-:W-:Y:S02]  /*a9c0*/  PLOP3.LUT P1, PT, P1, P0, PT, 0xf2, 0x2f ;  /* 0x00000000002f781c */ /* 0x000fe40000f21e72 */
[----:B------:R-:W-:Y:S01]  /*a9d0*/  @P0 R2UR P1, UR5, R0 ;  /* 0x00000000000502ca */ /* 0x000fe20000020000 */
[----:B------:R-:W-:Y:S07]  /*a9e0*/  UMOV UR7, UR36 ;  /* 0x0000002400077c82 */ /* 0x000fee0008000000 */
[----:B------:R-:W-:Y:S05]  /*a9f0*/  @P0 PLOP3.LUT P0, PT, P1, PT, PT, 0x80, 0x8 ;  /* 0x000000000008081c */ /* 0x000fea0000f0f070 */
[----:B------:R1:W-:Y:S08]  /*aa00*/  UTMASTG.3D [UR4], [UR10] ;  /* 0x000000040a0073b5 */ /* 0x0003f00008010000 */
[----:B-1----:R-:W-:Y:S05]  /*aa10*/  @P0 BRA.U.ANY `(.L_x_232) ;  /* 0xfffffffd00e80947 */ /* 0x002fea000393ffff */
[----:B------:R0:W-:Y:S02]  /*aa20*/  UTMACMDFLUSH ;  /* 0x00000000000079b7 */ /* 0x0001e40000000000 */
.L_x_230:
[----:B------:R-:W-:Y:S05]  /*aa30*/  BSYNC.RECONVERGENT B0 ;  /* 0x0000000000007941 */ /* 0x000fea0003800200 */
.L_x_229:
[----:B------:R-:W-:Y:S01]  /*aa40*/  UIADD3 UR42, UPT, UPT, UR42, 0x1, URZ ;  /* 0x000000012a2a7890 */ /* 0x000fe2000fffe0ff */
[----:B------:R-:W-:Y:S01]  /*aa50*/  ISETP.NE.AND P0, PT, R112, RZ, PT ;  /* 0x000000ff7000720c */ /* 0x000fe20003f05270 */
[----:B------:R-:W-:Y:S02]  /*aa60*/  BSSY.RECONVERGENT B0, `(.L_x_233) ;  /* 0x0000005000007945 */ /* 0x000fe40003800200 */
[----:B------:R-:W-:Y:S04]  /*aa70*/  UISETP.NE.AND UP0, UPT, UR42, 0x2, UPT ;  /* 0x000000022a00788c */ /* 0x000fe8000bf05270 */
[----:B------:R-:W-:Y:S06]  /*aa80*/  USEL UR42, UR42, URZ, UP0 ;  /* 0x000000ff2a2a7287 */ /* 0x000fec0008000000 */
[----:B------:R-:W-:Y:S05]  /*aa90*/  @P0 BRA `(.L_x_234) ;  /* 0x0000000000040947 */ /* 0x000fea0003800000 */
[----:B------:R-:W-:Y:S04]  /*aaa0*/  DEPBAR.LE SB0, 0x1 ;  /* 0x000080400000791a */ /* 0x000fe80000000000 */
.L_x_234:
[----:B------:R-:W-:Y:S05]  /*aab0*/  BSYNC.RECONVERGENT B0 ;  /* 0x0000000000007941 */ /* 0x000fea0003800200 */
.L_x_233:
[----:B------:R-:W-:Y:S01]  /*aac0*/  BAR.SYNC.DEFER_BLOCKING 0x1, 0x80 ;  /* 0x0042000000007b1d */ /* 0x000fe20000010000 */
[----:B------:R-:W-:Y:S04]  /*aad0*/  ISETP.NE.AND P3, PT, R116, RZ, PT ;  /* 0x000000ff7400720c */ /* 0x000fe80003f65270 */
[C---:B------:R-:W-:Y:S01]  /*aae0*/  ISETP.EQ.OR P2, PT, R39.reuse, 0x3, P3 ;  /* 0x000000032700780c */ /* 0x040fe20001f42670 */
[----:B------:R-:W-:Y:S01]  /*aaf0*/  VIADD R39, R39, 0x1 ;  /* 0x0000000127277836 */ /* 0x000fe20000000000 */
[----:B------:R-:W-:Y:S04]  /*ab00*/  SEL R102, R102, 0x1, P3 ;  /* 0x0000000166667807 */ /* 0x000fe80001800000 */
[----:B------:R-:W-:Y:S07]  /*ab10*/  ISETP.NE.AND P0, PT, R39, 0x4, PT ;  /* 0x000000042700780c */ /* 0x000fee0003f05270 */
[----:B-1----:R-:W-:Y:S02]  /*ab20*/  @!P2 LEA R2, R107, UR41, 0x3 ;  /* 0x000000296b02ac11 */ /* 0x002fe4000f8e18ff */
[----:B------:R-:W-:Y:S04]  /*ab30*/  @!P2 SHF.L.U32 R0, R106, 0x1f, RZ ;  /* 0x0000001f6a00a819 */ /* 0x000fe800000006ff */
[----:B------:R-:W1:Y:S02]  /*ab40*/  @!P2 SYNCS.PHASECHK.TRANS64.TRYWAIT P1, [R2+URZ+0x100], R0 ;  /* 0x000100000200a5a7 */ /* 0x000e6400080211ff */
[----:B-1----:R-:W-:Y:S01]  /*ab50*/  @!P2 SEL R102, RZ, 0x1, !P1 ;  /* 0x00000001ff66a807 */ /* 0x002fe20004800000 */
[----:B------:R-:W-:Y:S06]  /*ab60*/  @P0 BRA `(.L_x_235) ;  /* 0xffffffbc00780947 */ /* 0x000fec000383ffff */
[----:B------:R-:W-:Y:S01]  /*ab70*/  ISETP.NE.AND P3, PT, R115, RZ, PT ;  /* 0x000000ff7300720c */ /* 0x000fe20003f65270 */
[----:B------:R-:W-:Y:S01]  /*ab80*/  IMAD.MOV.U32 R107, RZ, RZ, R100 ;  /* 0x000000ffff6b7224 */ /* 0x000fe200078e0064 */
[----:B------:R-:W-:Y:S01]  /*ab90*/  ISETP.NE.AND P0, PT, R97, 0x2, PT ;  /* 0x000000026100780c */ /* 0x000fe20003f05270 */
[----:B------:R-:W-:Y:S02]  /*aba0*/  IMAD.MOV.U32 R106, RZ, RZ, R101 ;  /* 0x000000ffff6a7224 */ /* 0x000fe400078e0065 */
[----:B------:R-:W-:Y:S01]  /*abb0*/  IMAD.IADD R22, R103, 0x1, R83 ;  /* 0x0000000167167824 */ /* 0x000fe200078e0253 */
[----:B------:R-:W-:Y:S01]  /*abc0*/  SEL R0, RZ, 0x1, P0 ;  /* 0x00000001ff007807 */ /* 0x000fe20000000000 */
[----:B------:R-:W-:Y:S01]  /*abd0*/  IMAD.IADD R23, R104, 0x1, R92 ;  /* 0x0000000168177824 */ /* 0x000fe200078e025c */
[----:B------:R-:W-:Y:S02]  /*abe0*/  SEL R97, R97, RZ, P0 ;  /* 0x000000ff61617207 */ /* 0x000fe40000000000 */
[----:B------:R-:W-:-:S03]  /*abf0*/  LOP3.LUT R108, R108, R0, RZ, 0x3c, !PT ;  /* 0x000000006c6c7212 */ /* 0x000fc600078e3cff */
[----:B------:R-:W-:Y:S01]  /*ac00*/  @P3 R2UR UR36, R105 ;  /* 0x00000000692432ca */ /* 0x000fe200000e0000 */
[----:B------:R-:W-:-:S14]  /*ac10*/  @P3 BRA `(.L_x_236) ;  /* 0xffffffb000143947 */ /* 0x000fdc000383ffff */
[----:B------:R-:W-:Y:S05]  /*ac20*/  EXIT ;  /* 0x000000000000794d */ /* 0x000fea0003800000 */
.L_x_25:
[----:B--2---:R2:W4:Y:S02]  /*ac30*/  SYNCS.PHASECHK.TRANS64.TRYWAIT P0, [R2+URZ+0x1c0], R3 ;  /* 0x0001c003020075a7 */ /* 0x00452400080011ff */
[----:B----4-:R-:W-:Y:S05]  /*ac40*/  @!P0 NANOSLEEP.SYNCS 0x989680 ;  /* 0x009896800000895d */ /* 0x010fea0003900000 */
[----:B------:R-:W4:Y:S02]  /*ac50*/  @!P0 SYNCS.PHASECHK.TRANS64 P0, [R2+URZ+0x1c0], R3 ;  /* 0x0001c003020085a7 */ /* 0x000f2400080010ff */
[----:B----4-:R-:W-:Y:S05]  /*ac60*/  @!P0 BRA `(.L_x_25) ;  /* 0xfffffffc00f08947 */ /* 0x010fea000383ffff */
[----:B------:R-:W-:Y:S05]  /*ac70*/  BRA `(.L_x_237) ;  /* 0xffffff6c003c7947 */ /* 0x000fea000383ffff */
.L_x_28:
[----:B------:R-:W-:-:S07]  /*ac80*/  MOV R2, UR33 ;  /* 0x0000002100027c02 */ /* 0x000fce0008000f00 */
.L_x_238:
[----:B-1----:R1:W2:Y:S02]  /*ac90*/  SYNCS.PHASECHK.TRANS64.TRYWAIT P0, [R2+URZ+0x80], R4 ;  /* 0x00008004020075a7 */ /* 0x0022a400080011ff */
[----:B--2---:R-:W-:Y:S05]  /*aca0*/  @!P0 NANOSLEEP.SYNCS 0x989680 ;  /* 0x009896800000895d */ /* 0x004fea0003900000 */
[----:B------:R-:W2:Y:S02]  /*acb0*/  @!P0 SYNCS.PHASECHK.TRANS64 P0, [R2+URZ+0x80], R4 ;  /* 0x00008004020085a7 */ /* 0x000ea400080010ff */
[----:B--2---:R-:W-:Y:S05]  /*acc0*/  @!P0 BRA `(.L_x_238) ;  /* 0xfffffffc00f08947 */ /* 0x004fea000383ffff */
[----:B------:R-:W-:Y:S05]  /*acd0*/  BRA `(.L_x_27) ;  /* 0xffffff6c00a47947 */ /* 0x000fea000383ffff */
.L_x_35:
[----:B-1----:R-:W-:-:S07]  /*ace0*/  MOV R2, UR17 ;  /* 0x0000001100027c02 */ /* 0x002fce0008000f00 */
.L_x_239:
[----:B-1----:R1:W2:Y:S02]  /*acf0*/  SYNCS.PHASECHK.TRANS64.TRYWAIT P0, [R2+URZ+0x80], R4 ;  /* 0x00008004020075a7 */ /* 0x0022a400080011ff */
[----:B--2---:R-:W-:Y:S05]  /*ad00*/  @!P0 NANOSLEEP.SYNCS 0x989680 ;  /* 0x009896800000895d */ /* 0x004fea0003900000 */
[----:B------:R-:W2:Y:S02]  /*ad10*/  @!P0 SYNCS.PHASECHK.TRANS64 P0, [R2+URZ+0x80], R4 ;  /* 0x00008004020085a7 */ /* 0x000ea400080010ff */
[----:B--2---:R-:W-:Y:S05]  /*ad20*/  @!P0 BRA `(.L_x_239) ;  /* 0xfffffffc00f08947 */ /* 0x004fea000383ffff */
[----:B------:R-:W-:Y:S05]  /*ad30*/  BRA `(.L_x_34) ;  /* 0xffffff7000647947 */ /* 0x000fea000383ffff */
.L_x_40:
[----:B-1----:R1:W2:Y:S02]  /*ad40*/  SYNCS.PHASECHK.TRANS64.TRYWAIT P0, [R2+URZ+0x150], R3 ;  /* 0x00015003020075a7 */ /* 0x0022a400080011ff */
[----:B--2---:R-:W-:Y:S05]  /*ad50*/  @!P0 NANOSLEEP.SYNCS 0x989680 ;  /* 0x009896800000895d */ /* 0x004fea0003900000 */
[----:B------:R-:W2:Y:S02]  /*ad60*/  @!P0 SYNCS.PHASECHK.TRANS64 P0, [R2+URZ+0x150], R3 ;  /* 0x00015003020085a7 */ /* 0x000ea400080010ff */
[----:B--2---:R-:W-:Y:S05]  /*ad70*/  @!P0 BRA `(.L_x_40) ;  /* 0xfffffffc00f08947 */ /* 0x004fea000383ffff */
[----:B------:R-:W-:Y:S05]  /*ad80*/  BRA `(.L_x_240) ;  /* 0xffffff7400087947 */ /* 0x000fea000383ffff */
.L_x_44:
[----:B---3--:R-:W-:-:S07]  /*ad90*/  MOV R0, UR4 ;  /* 0x0000000400007c02 */ /* 0x008fce0008000f00 */
.L_x_241:
[----:B-1----:R1:W2:Y:S02]  /*ada0*/  SYNCS.PHASECHK.TRANS64.TRYWAIT P0, [R0+URZ], R2 ;  /* 0x00000002000075a7 */ /* 0x0022a400080011ff */
[----:B--2---:R-:W-:Y:S05]  /*adb0*/  @!P0 NANOSLEEP.SYNCS 0x989680 ;  /* 0x009896800000895d */ /* 0x004fea0003900000 */
[----:B------:R-:W2:Y:S02]  /*adc0*/  @!P0 SYNCS.PHASECHK.TRANS64 P0, [R0+URZ], R2 ;  /* 0x00000002000085a7 */ /* 0x000ea400080010ff */
[----:B--2---:R-:W-:Y:S05]  /*add0*/  @!P0 BRA `(.L_x_241) ;  /* 0xfffffffc00f08947 */ /* 0x004fea000383ffff */
[----:B------:R-:W-:Y:S05]  /*ade0*/  BRA `(.L_x_242) ;  /* 0xffffff7800787947 */ /* 0x000fea000383ffff */
.L_x_45:
[----:B---3--:R-:W-:-:S07]  /*adf0*/  MOV R0, UR4 ;  /* 0x0000000400007c02 */ /* 0x008fce0008000f00 */
.L_x_243:
[----:B-1----:R1:W2:Y:S02]  /*ae00*/  SYNCS.PHASECHK.TRANS64.TRYWAIT P0, [R0+URZ], R3 ;  /* 0x00000003000075a7 */ /* 0x0022a400080011ff */
[----:B--2---:R-:W-:Y:S05]  /*ae10*/  @!P0 NANOSLEEP.SYNCS 0x989680 ;  /* 0x009896800000895d */ /* 0x004fea0003900000 */
[----:B------:R-:W2:Y:S02]  /*ae20*/  @!P0 SYNCS.PHASECHK.TRANS64 P0, [R0+URZ], R3 ;  /* 0x00000003000085a7 */ /* 0x000ea400080010ff */
[----:B--2---:R-:W-:Y:S05]  /*ae30*/  @!P0 BRA `(.L_x_243) ;  /* 0xfffffffc00f08947 */ /* 0x004fea000383ffff */
[----:B------:R-:W-:Y:S05]  /*ae40*/  BRA `(.L_x_244) ;  /* 0xffffff7800847947 */ /* 0x000fea000383ffff */
.L_x_46:
[----:B---3--:R-:W-:-:S07]  /*ae50*/  MOV R0, UR4 ;  /* 0x0000000400007c02 */ /* 0x008fce0008000f00 */
.L_x_245:
[----:B-1----:R1:W2:Y:S02]  /*ae60*/  SYNCS.PHASECHK.TRANS64.TRYWAIT P0, [R0+URZ], R3 ;  /* 0x00000003000075a7 */ /* 0x0022a400080011ff */
[----:B--2---:R-:W-:Y:S05]  /*ae70*/  @!P0 NANOSLEEP.SYNCS 0x989680 ;  /* 0x009896800000895d */ /* 0x004fea0003900000 */
[----:B------:R-:W2:Y:S02]  /*ae80*/  @!P0 SYNCS.PHASECHK.TRANS64 P0, [R0+URZ], R3 ;  /* 0x00000003000085a7 */ /* 0x000ea400080010ff */
[----:B--2---:R-:W-:Y:S05]  /*ae90*/  @!P0 BRA `(.L_x_245) ;  /* 0xfffffffc00f08947 */ /* 0x004fea000383ffff */
[----:B------:R-:W-:Y:S05]  /*aea0*/  BRA `(.L_x_246) ;  /* 0xffffff7800907947 */ /* 0x000fea000383ffff */
.L_x_47:
[----:B---3--:R-:W-:-:S07]  /*aeb0*/  MOV R0, UR4 ;  /* 0x0000000400007c02 */ /* 0x008fce0008000f00 */
.L_x_247:
[----:B-1----:R1:W2:Y:S02]  /*aec0*/  SYNCS.PHASECHK.TRANS64.TRYWAIT P0, [R0+URZ], R3 ;  /* 0x00000003000075a7 */ /* 0x0022a400080011ff */
[----:B--2---:R-:W-:Y:S05]  /*aed0*/  @!P0 NANOSLEEP.SYNCS 0x989680 ;  /* 0x009896800000895d */ /* 0x004fea0003900000 */
[----:B------:R-:W2:Y:S02]  /*aee0*/  @!P0 SYNCS.PHASECHK.TRANS64 P0, [R0+URZ], R3 ;  /* 0x00000003000085a7 */ /* 0x000ea400080010ff */
[----:B--2---:R-:W-:Y:S05]  /*aef0*/  @!P0 BRA `(.L_x_247) ;  /* 0xfffffffc00f08947 */ /* 0x004fea000383ffff */
[----:B------:R-:W-:Y:S05]  /*af00*/  BRA `(.L_x_248) ;  /* 0xffffff78009c7947 */ /* 0x000fea000383ffff */
.L_x_48:
[----:B---3--:R-:W-:-:S07]  /*af10*/  MOV R0, UR4 ;  /* 0x0000000400007c02 */ /* 0x008fce0008000f00 */
.L_x_249:
[----:B-1----:R1:W2:Y:S02]  /*af20*/  SYNCS.PHASECHK.TRANS64.TRYWAIT P0, [R0+URZ], R3 ;  /* 0x00000003000075a7 */ /* 0x0022a400080011ff */
[----:B--2---:R-:W-:Y:S05]  /*af30*/  @!P0 NANOSLEEP.SYNCS 0x989680 ;  /* 0x009896800000895d */ /* 0x004fea0003900000 */
[----:B------:R-:W2:Y:S02]  /*af40*/  @!P0 SYNCS.PHASECHK.TRANS64 P0, [R0+URZ], R3 ;  /* 0x00000003000085a7 */ /* 0x000ea400080010ff */
[----:B--2---:R-:W-:Y:S05]  /*af50*/  @!P0 BRA `(.L_x_249) ;  /* 0xfffffffc00f08947 */ /* 0x004fea000383ffff */
[----:B------:R-:W-:Y:S05]  /*af60*/  BRA `(.L_x_250) ;  /* 0xffffff7800a87947 */ /* 0x000fea000383ffff */
.L_x_49:
[----:B---3--:R-:W-:-:S07]  /*af70*/  MOV R0, UR4 ;  /* 0x0000000400007c02 */ /* 0x008fce0008000f00 */
.L_x_251:
[----:B-1----:R1:W2:Y:S02]  /*af80*/  SYNCS.PHASECHK.TRANS64.TRYWAIT P0, [R0+URZ], R3 ;  /* 0x00000003000075a7 */ /* 0x0022a400080011ff */
[----:B--2---:R-:W-:Y:S05]  /*af90*/  @!P0 NANOSLEEP.SYNCS 0x989680 ;  /* 0x009896800000895d */ /* 0x004fea0003900000 */
[----:B------:R-:W2:Y:S02]  /*afa0*/  @!P0 SYNCS.PHASECHK.TRANS64 P0, [R0+URZ], R3 ;  /* 0x00000003000085a7 */ /* 0x000ea400080010ff */
[----:B--2---:R-:W-:Y:S05]  /*afb0*/  @!P0 BRA `(.L_x_251) ;  /* 0xfffffffc00f08947 */ /* 0x004fea000383ffff */
[----:B------:R-:W-:Y:S05]  /*afc0*/  BRA `(.L_x_252) ;  /* 0xffffff7800b47947 */ /* 0x000fea000383ffff */
.L_x_50:
[----:B---3--:R-:W-:-:S07]  /*afd0*/  MOV R0, UR4 ;  /* 0x0000000400007c02 */ /* 0x008fce0008000f00 */
.L_x_253:
[----:B-1----:R1:W2:Y:S02]  /*afe0*/  SYNCS.PHASECHK.TRANS64.TRYWAIT P0, [R0+URZ], R3 ;  /* 0x00000003000075a7 */ /* 0x0022a400080011ff */
[----:B--2---:R-:W-:Y:S05]  /*aff0*/  @!P0 NANOSLEEP.SYNCS 0x989680 ;  /* 0x009896800000895d */ /* 0x004fea0003900000 */
[----:B------:R-:W2:Y:S02]  /*b000*/  @!P0 SYNCS.PHASECHK.TRANS64 P0, [R0+URZ], R3 ;  /* 0x00000003000085a7 */ /* 0x000ea400080010ff */
[----:B--2---:R-:W-:Y:S05]  /*b010*/  @!P0 BRA `(.L_x_253) ;  /* 0xfffffffc00f08947 */ /* 0x004fea000383ffff */
[----:B------:R-:W-:Y:S05]  /*b020*/  BRA `(.L_x_254) ;  /* 0xffffff7800c07947 */ /* 0x000fea000383ffff */
.L_x_51:
[----:B---3--:R-:W-:-:S07]  /*b030*/  MOV R0, UR4 ;  /* 0x0000000400007c02 */ /* 0x008fce0008000f00 */
.L_x_255:
[----:B-1----:R1:W2:Y:S02]  /*b040*/  SYNCS.PHASECHK.TRANS64.TRYWAIT P0, [R0+URZ], R3 ;  /* 0x00000003000075a7 */ /* 0x0022a400080011ff */
[----:B--2---:R-:W-:Y:S05]  /*b050*/  @!P0 NANOSLEEP.SYNCS 0x989680 ;  /* 0x009896800000895d */ /* 0x004fea0003900000 */
[----:B------:R-:W2:Y:S02]  /*b060*/  @!P0 SYNCS.PHASECHK.TRANS64 P0, [R0+URZ], R3 ;  /* 0x00000003000085a7 */ /* 0x000ea400080010ff */
[----:B--2---:R-:W-:Y:S05]  /*b070*/  @!P0 BRA `(.L_x_255) ;  /* 0xfffffffc00f08947 */ /* 0x004fea000383ffff */
[----:B------:R-:W-:Y:S05]  /*b080*/  BRA `(.L_x_256) ;  /* 0xffffff7800cc7947 */ /* 0x000fea000383ffff */
.L_x_52:
[----:B---3--:R-:W-:-:S07]  /*b090*/  MOV R0, UR4 ;  /* 0x0000000400007c02 */ /* 0x008fce0008000f00 */
.L_x_257:
[----:B-1----:R1:W2:Y:S02]  /*b0a0*/  SYNCS.PHASECHK.TRANS64.TRYWAIT P0, [R0+URZ], R3 ;  /* 0x00000003000075a7 */ /* 0x0022a400080011ff */
[----:B--2---:R-:W-:Y:S05]  /*b0b0*/  @!P0 NANOSLEEP.SYNCS 0x989680 ;  /* 0x009896800000895d */ /* 0x004fea0003900000 */
[----:B------:R-:W2:Y:S02]  /*b0c0*/  @!P0 SYNCS.PHASECHK.TRANS64 P0, [R0+URZ], R3 ;  /* 0x00000003000085a7 */ /* 0x000ea400080010ff */
[----:B--2---:R-:W-:Y:S05]  /*b0d0*/  @!P0 BRA `(.L_x_257) ;  /* 0xfffffffc00f08947 */ /* 0x004fea000383ffff */
[----:B------:R-:W-:Y:S05]  /*b0e0*/  BRA `(.L_x_258) ;  /* 0xffffff7800d87947 */ /* 0x000fea000383ffff */
.L_x_53:
[----:B---3--:R-:W-:-:S07]  /*b0f0*/  MOV R0, UR4 ;  /* 0x0000000400007c02 */ /* 0x008fce0008000f00 */
.L_x_259:
[----:B-1----:R1:W2:Y:S02]  /*b100*/  SYNCS.PHASECHK.TRANS64.TRYWAIT P0, [R0+URZ], R3 ;  /* 0x00000003000075a7 */ /* 0x0022a400080011ff */
[----:B--2---:R-:W-:Y:S05]  /*b110*/  @!P0 NANOSLEEP.SYNCS 0x989680 ;  /* 0x009896800000895d */ /* 0x004fea0003900000 */
[----:B------:R-:W2:Y:S02]  /*b120*/  @!P0 SYNCS.PHASECHK.TRANS64 P0, [R0+URZ], R3 ;  /* 0x00000003000085a7 */ /* 0x000ea400080010ff */
[----:B--2---:R-:W-:Y:S05]  /*b130*/  @!P0 BRA `(.L_x_259) ;  /* 0xfffffffc00f08947 */ /* 0x004fea000383ffff */
[----:B------:R-:W-:Y:S05]  /*b140*/  BRA `(.L_x_260) ;  /* 0xffffff7800e47947 */ /* 0x000fea000383ffff */
.L_x_54:
[----:B---3--:R-:W-:-:S07]  /*b150*/  MOV R0, UR4 ;  /* 0x0000000400007c02 */ /* 0x008fce0008000f00 */
.L_x_261:
[----:B-1----:R1:W2:Y:S02]  /*b160*/  SYNCS.PHASECHK.TRANS64.TRYWAIT P0, [R0+URZ], R3 ;  /* 0x00000003000075a7 */ /* 0x0022a400080011ff */
[----:B--2---:R-:W-:Y:S05]  /*b170*/  @!P0 NANOSLEEP.SYNCS 0x989680 ;  /* 0x009896800000895d */ /* 0x004fea0003900000 */
[----:B------:R-:W2:Y:S02]  /*b180*/  @!P0 SYNCS.PHASECHK.TRANS64 P0, [R0+URZ], R3 ;  /* 0x00000003000085a7 */ /* 0x000ea400080010ff */
[----:B--2---:R-:W-:Y:S05]  /*b190*/  @!P0 BRA `(.L_x_261) ;  /* 0xfffffffc00f08947 */ /* 0x004fea000383ffff */
[----:B------:R-:W-:Y:S05]  /*b1a0*/  BRA `(.L_x_262) ;  /* 0xffffff7800f07947 */ /* 0x000fea000383ffff */
.L_x_55:
[----:B---3--:R-:W-:-:S07]  /*b1b0*/  MOV R0, UR4 ;  /* 0x0000000400007c02 */ /* 0x008fce0008000f00 */
.L_x_263:
[----:B-1----:R1:W2:Y:S02]  /*b1c0*/  SYNCS.PHASECHK.TRANS64.TRYWAIT P0, [R0+URZ], R3 ;  /* 0x00000003000075a7 */ /* 0x0022a400080011ff */
[----:B--2---:R-:W-:Y:S05]  /*b1d0*/  @!P0 NANOSLEEP.SYNCS 0x989680 ;  /* 0x009896800000895d */ /* 0x004fea0003900000 */
[----:B------:R-:W2:Y:S02]  /*b1e0*/  @!P0 SYNCS.PHASECHK.TRANS64 P0, [R0+URZ], R3 ;  /* 0x00000003000085a7 */ /* 0x000ea400080010ff */
[----:B--2---:R-:W-:Y:S05]  /*b1f0*/  @!P0 BRA `(.L_x_263) ;  /* 0xfffffffc00f08947 */ /* 0x004fea000383ffff */
[----:B------:R-:W-:Y:S05]  /*b200*/  BRA `(.L_x_264) ;  /* 0xffffff7800fc7947 */ /* 0x000fea000383ffff */
.L_x_56:
[----:B---3--:R-:W-:-:S07]  /*b210*/  MOV R0, UR4 ;  /* 0x0000000400007c02 */ /* 0x008fce0008000f00 */
.L_x_265:
[----:B-1----:R1:W2:Y:S02]  /*b220*/  SYNCS.PHASECHK.TRANS64.TRYWAIT P0, [R0+URZ], R3 ;  /* 0x00000003000075a7 */ /* 0x0022a400080011ff */
[----:B--2---:R-:W-:Y:S05]  /*b230*/  @!P0 NANOSLEEP.SYNCS 0x989680 ;  /* 0x009896800000895d */ /* 0x004fea0003900000 */
[----:B------:R-:W2:Y:S02]  /*b240*/  @!P0 SYNCS.PHASECHK.TRANS64 P0, [R0+URZ], R3 ;  /* 0x00000003000085a7 */ /* 0x000ea400080010ff */
[----:B--2---:R-:W-:Y:S05]  /*b250*/  @!P0 BRA `(.L_x_265) ;  /* 0xfffffffc00f08947 */ /* 0x004fea000383ffff */
[----:B------:R-:W-:Y:S05]  /*b260*/  BRA `(.L_x_266) ;  /* 0xffffff7c00087947 */ /* 0x000fea000383ffff */
.L_x_57:
[----:B---3--:R-:W-:-:S07]  /*b270*/  MOV R0, UR4 ;  /* 0x0000000400007c02 */ /* 0x008fce0008000f00 */
.L_x_267:
[----:B-1----:R1:W2:Y:S02]  /*b280*/  SYNCS.PHASECHK.TRANS64.TRYWAIT P0, [R0+URZ], R3 ;  /* 0x00000003000075a7 */ /* 0x0022a400080011ff */
[----:B--2---:R-:W-:Y:S05]  /*b290*/  @!P0 NANOSLEEP.SYNCS 0x989680 ;  /* 0x009896800000895d */ /* 0x004fea0003900000 */
[----:B------:R-:W2:Y:S02]  /*b2a0*/  @!P0 SYNCS.PHASECHK.TRANS64 P0, [R0+URZ], R3 ;  /* 0x00000003000085a7 */ /* 0x000ea400080010ff */
[----:B--2---:R-:W-:Y:S05]  /*b2b0*/  @!P0 BRA `(.L_x_267) ;  /* 0xfffffffc00f08947 */ /* 0x004fea000383ffff */
[----:B------:R-:W-:Y:S05]  /*b2c0*/  BRA `(.L_x_268) ;  /* 0xffffff7c00147947 */ /* 0x000fea000383ffff */
.L_x_58:
[----:B---3--:R-:W-:-:S07]  /*b2d0*/  MOV R0, UR4 ;  /* 0x0000000400007c02 */ /* 0x008fce0008000f00 */
.L_x_269:
[----:B-1----:R1:W2:Y:S02]  /*b2e0*/  SYNCS.PHASECHK.TRANS64.TRYWAIT P0, [R0+URZ], R3 ;  /* 0x00000003000075a7 */ /* 0x0022a400080011ff */
[----:B--2---:R-:W-:Y:S05]  /*b2f0*/  @!P0 NANOSLEEP.SYNCS 0x989680 ;  /* 0x009896800000895d */ /* 0x004fea0003900000 */
[----:B------:R-:W2:Y:S02]  /*b300*/  @!P0 SYNCS.PHASECHK.TRANS64 P0, [R0+URZ], R3 ;  /* 0x00000003000085a7 */ /* 0x000ea400080010ff */
[----:B--2---:R-:W-:Y:S05]  /*b310*/  @!P0 BRA `(.L_x_269) ;  /* 0xfffffffc00f08947 */ /* 0x004fea000383ffff */
[----:B------:R-:W-:Y:S05]  /*b320*/  BRA `(.L_x_270) ;  /* 0xffffff7c00207947 */ /* 0x000fea000383ffff */
.L_x_61:
[----:B-1----:R1:W2:Y:S02]  /*b330*/  SYNCS.PHASECHK.TRANS64.TRYWAIT P0, [R0+URZ+0x1b0], R4 ;  /* 0x0001b004000075a7 */ /* 0x0022a400080011ff */
[----:B--2---:R-:W-:Y:S05]  /*b340*/  @!P0 NANOSLEEP.SYNCS 0x989680 ;  /* 0x009896800000895d */ /* 0x004fea0003900000 */
[----:B------:R-:W2:Y:S02]  /*b350*/  @!P0 SYNCS.PHASECHK.TRANS64 P0, [R0+URZ+0x1b0], R4 ;  /* 0x0001b004000085a7 */ /* 0x000ea400080010ff */
[----:B--2---:R-:W-:Y:S05]  /*b360*/  @!P0 BRA `(.L_x_61) ;  /* 0xfffffffc00f08947 */ /* 0x004fea000383ffff */
[----:B------:R-:W-:Y:S05]  /*b370*/  BRA `(.L_x_271) ;  /* 0xffffff7c00807947 */ /* 0x000fea000383ffff */
.L_x_62:
[----:B------:R-:W-:-:S07]  /*b380*/  MOV R0, UR5 ;  /* 0x0000000500007c02 */ /* 0x000fce0008000f00 */
.L_x_272:
[----:B-1----:R1:W2:Y:S02]  /*b390*/  SYNCS.PHASECHK.TRANS64.TRYWAIT P0, [R0+URZ+0x160], R5 ;  /* 0x00016005000075a7 */ /* 0x0022a400080011ff */
[----:B--2---:R-:W-:Y:S05]  /*b3a0*/  @!P0 NANOSLEEP.SYNCS 0x989680 ;  /* 0x009896800000895d */ /* 0x004fea0003900000 */
[----:B------:R-:W2:Y:S02]  /*b3b0*/  @!P0 SYNCS.PHASECHK.TRANS64 P0, [R0+URZ+0x160], R5 ;  /* 0x00016005000085a7 */ /* 0x000ea400080010ff */
[----:B--2---:R-:W-:Y:S05]  /*b3c0*/  @!P0 BRA `(.L_x_272) ;  /* 0xfffffffc00f08947 */ /* 0x004fea000383ffff */
[----:B------:R-:W-:Y:S05]  /*b3d0*/  BRA `(.L_x_273) ;  /* 0xffffff7c00907947 */ /* 0x000fea000383ffff */
.L_x_63:
[----:B-1----:R1:W2:Y:S02]  /*b3e0*/  SYNCS.PHASECHK.TRANS64.TRYWAIT P1, [R0+URZ+0x150], R4 ;  /* 0x00015004000075a7 */ /* 0x0022a400080211ff */
[----:B--2---:R-:W-:Y:S05]  /*b3f0*/  @!P1 NANOSLEEP.SYNCS 0x989680 ;  /* 0x009896800000995d */ /* 0x004fea0003900000 */
[----:B------:R-:W2:Y:S02]  /*b400*/  @!P1 SYNCS.PHASECHK.TRANS64 P1, [R0+URZ+0x150], R4 ;  /* 0x00015004000095a7 */ /* 0x000ea400080210ff */
[----:B--2---:R-:W-:Y:S05]  /*b410*/  @!P1 BRA `(.L_x_63) ;  /* 0xfffffffc00f09947 */ /* 0x004fea000383ffff */
[----:B------:R-:W-:Y:S05]  /*b420*/  BRA `(.L_x_274) ;  /* 0xffffff7c00c07947 */ /* 0x000fea000383ffff */
.L_x_66:
[----:B------:R-:W-:-:S07]  /*b430*/  MOV R0, UR5 ;  /* 0x0000000500007c02 */ /* 0x000fce0008000f00 */
.L_x_275:
[----:B-1----:R1:W2:Y:S02]  /*b440*/  SYNCS.PHASECHK.TRANS64.TRYWAIT P0, [R0+URZ+0x160], R2 ;  /* 0x00016002000075a7 */ /* 0x0022a400080011ff */
[----:B--2---:R-:W-:Y:S05]  /*b450*/  @!P0 NANOSLEEP.SYNCS 0x989680 ;  /* 0x009896800000895d */ /* 0x004fea0003900000 */
[----:B------:R-:W2:Y:S02]  /*b460*/  @!P0 SYNCS.PHASECHK.TRANS64 P0, [R0+URZ+0x160], R2 ;  /* 0x00016002000085a7 */ /* 0x000ea400080010ff */
[----:B--2---:R-:W-:Y:S05]  /*b470*/  @!P0 BRA `(.L_x_275) ;  /* 0xfffffffc00f08947 */ /* 0x004fea000383ffff */
[----:B------:R-:W-:Y:S05]  /*b480*/  BRA `(.L_x_65) ;  /* 0xffffff8000147947 */ /* 0x000fea000383ffff */
.L_x_75:
[----:B-1----:R-:W-:-:S04]  /*b490*/  MOV R4, UR6 ;  /* 0x0000000600047c02 */ /* 0x002fc80008000f00 */
[----:B------:R1:W2:Y:S03]  /*b4a0*/  SYNCS.PHASECHK.TRANS64.TRYWAIT P0, [R4+URZ+0x8], R5 ;  /* 0x00000805040075a7 */ /* 0x0002a600080011ff */
[----:B--2---:R-:W-:Y:S05]  /*b4b0*/  @!P0 NANOSLEEP.SYNCS 0x989680 ;  /* 0x009896800000895d */ /* 0x004fea0003900000 */
[----:B------:R-:W2:Y:S02]  /*b4c0*/  @!P0 SYNCS.PHASECHK.TRANS64 P0, [R4+URZ+0x8], R5 ;  /* 0x00000805040085a7 */ /* 0x000ea400080010ff */
[----:B--2---:R-:W-:Y:S05]  /*b4d0*/  @!P0 BRA `(.L_x_75) ;  /* 0xfffffffc00ec8947 */ /* 0x004fea000383ffff */
[----:B------:R-:W-:Y:S05]  /*b4e0*/  BRA `(.L_x_74) ;  /* 0xffffff8000c87947 */ /* 0x000fea000383ffff */
.L_x_77:
[----:B------:R-:W-:Y:S01]  /*b4f0*/  BSSY B0, `(.L_x_276) ;  /* 0x0000006000007945 */ /* 0x000fe20003800000 */
[----:B------:R-:W-:-:S07]  /*b500*/  MOV R15, 0xffffffff ;  /* 0xffffffff000f7802 */ /* 0x000fce0000000f00 */
[----:B-1---5:R-:W-:Y:S05]  /*b510*/  WARPSYNC.COLLECTIVE R15, `(.L_x_277) ;  /* 0x000000000f0c7348 */ /* 0x022fea0003c00000 */
[----:B------:R-:W-:Y:S02]  /*b520*/  ELECT P6, UR79, PT ;  /* 0x00000000004f782f */ /* 0x000fe400038c0000 */
[----:B------:R-:W-:Y:S01]  /*b530*/  MOV R14, UR79 ;  /* 0x0000004f000e7c02 */ /* 0x000fe20008000f00 */
[----:B-1---5:R-:W-:Y:S10]  /*b540*/  ENDCOLLECTIVE ;  /* 0x000000000000791b */ /* 0x022ff40003800000 */
.L_x_277:
[----:B------:R-:W-:Y:S05]  /*b550*/  BSYNC B0 ;  /* 0x0000000000007941 */ /* 0x000fea0003800000 */
.L_x_276:
[----:B------:R-:W-:Y:S05]  /*b560*/  BRA `(.L_x_278) ;  /* 0xffffff8000f87947 */ /* 0x000fea000383ffff */
.L_x_79:
[----:B-1----:R-:W-:-:S04]  /*b570*/  MOV R2, UR6 ;  /* 0x0000000600027c02 */ /* 0x002fc80008000f00 */
[----:B------:R1:W2:Y:S03]  /*b580*/  SYNCS.PHASECHK.TRANS64.TRYWAIT P0, [R2+URZ+0x8], R3 ;  /* 0x00000803020075a7 */ /* 0x0002a600080011ff */
[----:B--2---:R-:W-:Y:S05]  /*b590*/  @!P0 NANOSLEEP.SYNCS 0x989680 ;  /* 0x009896800000895d */ /* 0x004fea0003900000 */
[----:B------:R-:W2:Y:S02]  /*b5a0*/  @!P0 SYNCS.PHASECHK.TRANS64 P0, [R2+URZ+0x8], R3 ;  /* 0x00000803020085a7 */ /* 0x000ea400080010ff */
[----:B--2---:R-:W-:Y:S05]  /*b5b0*/  @!P0 BRA `(.L_x_79) ;  /* 0xfffffffc00ec8947 */ /* 0x004fea000383ffff */
[----:B------:R-:W-:Y:S05]  /*b5c0*/  BRA `(.L_x_78) ;  /* 0xffffff8000fc7947 */ /* 0x000fea000383ffff */
.L_x_80:
[----:B-1----:R1:W2:Y:S02]  /*b5d0*/  SYNCS.PHASECHK.TRANS64.TRYWAIT P0, [R0+URZ+0x150], R4 ;  /* 0x00015004000075a7 */ /* 0x0022a400080011ff */
[----:B--2---:R-:W-:Y:S05]  /*b5e0*/  @!P0 NANOSLEEP.SYNCS 0x989680 ;  /* 0x009896800000895d */ /* 0x004fea0003900000 */
[----:B------:R-:W2:Y:S02]  /*b5f0*/  @!P0 SYNCS.PHASECHK.TRANS64 P0, [R0+URZ+0x150], R4 ;  /* 0x00015004000085a7 */ /* 0x000ea400080010ff */
[----:B--2---:R-:W-:Y:S05]  /*b600*/  @!P0 BRA `(.L_x_80) ;  /* 0xfffffffc00f08947 */ /* 0x004fea000383ffff */
[----:B------:R-:W-:Y:S05]  /*b610*/  BRA `(.L_x_279) ;  /* 0xffffff8400d87947 */ /* 0x000fea000383ffff */
.L_x_82:
[----:B------:R-:W-:-:S07]  /*b620*/  MOV R0, UR10 ;  /* 0x0000000a00007c02 */ /* 0x000fce0008000f00 */
.L_x_280:
[----:B-1----:R1:W2:Y:S02]  /*b630*/  SYNCS.PHASECHK.TRANS64.TRYWAIT P0, [R0+URZ+0x190], R4 ;  /* 0x00019004000075a7 */ /* 0x0022a400080011ff */
[----:B--2---:R-:W-:Y:S05]  /*b640*/  @!P0 NANOSLEEP.SYNCS 0x989680 ;  /* 0x009896800000895d */ /* 0x004fea0003900000 */
[----:B------:R-:W2:Y:S02]  /*b650*/  @!P0 SYNCS.PHASECHK.TRANS64 P0, [R0+URZ+0x190], R4 ;  /* 0x00019004000085a7 */ /* 0x000ea400080010ff */
[----:B--2---:R-:W-:Y:S05]  /*b660*/  @!P0 BRA `(.L_x_280) ;  /* 0xfffffffc00f08947 */ /* 0x004fea000383ffff */
[----:B------:R-:W-:Y:S05]  /*b670*/  BRA `(.L_x_281) ;  /* 0xffffff8800247947 */ /* 0x000fea000383ffff */
.L_x_85:
[----:B------:R-:W-:Y:S07]  /*b680*/  MOV R0, UR9 ;  /* 0x0000000900007c02 */ /* 0x000fee0008000f00 */
.L_x_282:
[----:B-1----:R1:W2:Y:S02]  /*b690*/  SYNCS.PHASECHK.TRANS64.TRYWAIT P0, [R0+URZ], R4 ;  /* 0x00000004000075a7 */ /* 0x0022a400080011ff */
[----:B--2---:R-:W-:Y:S05]  /*b6a0*/  @!P0 NANOSLEEP.SYNCS 0x989680 ;  /* 0x009896800000895d */ /* 0x004fea0003900000 */
[----:B------:R-:W2:Y:S02]  /*b6b0*/  @!P0 SYNCS.PHASECHK.TRANS64 P0, [R0+URZ], R4 ;  /* 0x00000004000085a7 */ /* 0x000ea400080010ff */
[----:B--2---:R-:W-:Y:S05]  /*b6c0*/  @!P0 BRA `(.L_x_282) ;  /* 0xfffffffc00f08947 */ /* 0x004fea000383ffff */
[----:B------:R-:W-:Y:S05]  /*b6d0*/  BRA `(.L_x_84) ;  /* 0xffffff8800387947 */ /* 0x000fea000383ffff */
.L_x_89:
[----:B-1----:R-:W-:-:S07]  /*b6e0*/  MOV R0, UR7 ;  /* 0x0000000700007c02 */ /* 0x002fce0008000f00 */
.L_x_283:
[----:B-1----:R1:W2:Y:S02]  /*b6f0*/  SYNCS.PHASECHK.TRANS64.TRYWAIT P0, [R0+URZ], R2 ;  /* 0x00000002000075a7 */ /* 0x0022a400080011ff */
[----:B--2---:R-:W-:Y:S05]  /*b700*/  @!P0 NANOSLEEP.SYNCS 0x989680 ;  /* 0x009896800000895d */ /* 0x004fea0003900000 */
[----:B------:R-:W2:Y:S02]  /*b710*/  @!P0 SYNCS.PHASECHK.TRANS64 P0, [R0+URZ], R2 ;  /* 0x00000002000085a7 */ /* 0x000ea400080010ff */
[----:B--2---:R-:W-:Y:S05]  /*b720*/  @!P0 BRA `(.L_x_283) ;  /* 0xfffffffc00f08947 */ /* 0x004fea000383ffff */
[----:B------:R-:W-:Y:S05]  /*b730*/  BRA `(.L_x_284) ;  /* 0xffffff8c00047947 */ /* 0x000fea000383ffff */
.L_x_90:
[----:B------:R-:W-:-:S07]  /*b740*/  MOV R0, UR7 ;  /* 0x0000000700007c02 */ /* 0x000fce0008000f00 */
.L_x_285:
[----:B-1----:R1:W2:Y:S02]  /*b750*/  SYNCS.PHASECHK.TRANS64.TRYWAIT P0, [R0+URZ], R3 ;  /* 0x00000003000075a7 */ /* 0x0022a400080011ff */
[----:B--2---:R-:W-:Y:S05]  /*b760*/  @!P0 NANOSLEEP.SYNCS 0x989680 ;  /* 0x009896800000895d */ /* 0x004fea0003900000 */
[----:B------:R-:W2:Y:S02]  /*b770*/  @!P0 SYNCS.PHASECHK.TRANS64 P0, [R0+URZ], R3 ;  /* 0x00000003000085a7 */ /* 0x000ea400080010ff */
[----:B--2---:R-:W-:Y:S05]  /*b780*/  @!P0 BRA `(.L_x_285) ;  /* 0xfffffffc00f08947 */ /* 0x004fea000383ffff */
[----:B------:R-:W-:Y:S05]  /*b790*/  BRA `(.L_x_286) ;  /* 0xffffff8c00107947 */ /* 0x000fea000383ffff */
.L_x_91:
[----:B------:R-:W-:-:S07]  /*b7a0*/  MOV R0, UR7 ;  /* 0x0000000700007c02 */ /* 0x000fce0008000f00 */
.L_x_287:
[----:B-1----:R1:W2:Y:S02]  /*b7b0*/  SYNCS.PHASECHK.TRANS64.TRYWAIT P0, [R0+URZ], R3 ;  /* 0x00000003000075a7 */ /* 0x0022a400080011ff */
[----:B--2---:R-:W-:Y:S05]  /*b7c0*/  @!P0 NANOSLEEP.SYNCS 0x989680 ;  /* 0x009896800000895d */ /* 0x004fea0003900000 */
[----:B------:R-:W2:Y:S02]  /*b7d0*/  @!P0 SYNCS.PHASECHK.TRANS64 P0, [R0+URZ], R3 ;  /* 0x00000003000085a7 */ /* 0x000ea400080010ff */
[----:B--2---:R-:W-:Y:S05]  /*b7e0*/  @!P0 BRA `(.L_x_287) ;  /* 0xfffffffc00f08947 */ /* 0x004fea000383ffff */
[----:B------:R-:W-:Y:S05]  /*b7f0*/  BRA `(.L_x_288) ;  /* 0xffffff8c001c7947 */ /* 0x000fea000383ffff */
.L_x_94:
[----:B------:R-:W-:-:S07]  /*b800*/  MOV R0, UR8 ;  /* 0x0000000800007c02 */ /* 0x000fce0008000f00 */
.L_x_289:
[----:B-1----:R1:W2:Y:S02]  /*b810*/  SYNCS.PHASECHK.TRANS64.TRYWAIT P1, [R0+URZ+0x1d0], R2 ;  /* 0x0001d002000075a7 */ /* 0x0022a400080211ff */
[----:B--2---:R-:W-:Y:S05]  /*b820*/  @!P1 NANOSLEEP.SYNCS 0x989680 ;  /* 0x009896800000995d */ /* 0x004fea0003900000 */
[----:B------:R-:W2:Y:S02]  /*b830*/  @!P1 SYNCS.PHASECHK.TRANS64 P1, [R0+URZ+0x1d0], R2 ;  /* 0x0001d002000095a7 */ /* 0x000ea400080210ff */
[----:B--2---:R-:W-:Y:S05]  /*b840*/  @!P1 BRA `(.L_x_289) ;  /* 0xfffffffc00f09947 */ /* 0x004fea000383ffff */
[----:B------:R-:W-:Y:S05]  /*b850*/  BRA `(.L_x_290) ;  /* 0xffffff8c00687947 */ /* 0x000fea000383ffff */
.L_x_99:
[----:B--2---:R2:W4:Y:S02]  /*b860*/  SYNCS.PHASECHK.TRANS64.TRYWAIT P0, [R0+URZ+0x150], R2 ;  /* 0x00015002000075a7 */ /* 0x00452400080011ff */
[----:B----4-:R-:W-:Y:S05]  /*b870*/  @!P0 NANOSLEEP.SYNCS 0x989680 ;  /* 0x009896800000895d */ /* 0x010fea0003900000 */
[----:B------:R-:W4:Y:S02]  /*b880*/  @!P0 SYNCS.PHASECHK.TRANS64 P0, [R0+URZ+0x150], R2 ;  /* 0x00015002000085a7 */ /* 0x000f2400080010ff */
[----:B----4-:R-:W-:Y:S05]  /*b890*/  @!P0 BRA `(.L_x_99) ;  /* 0xfffffffc00f08947 */ /* 0x010fea000383ffff */
[----:B------:R-:W-:Y:S05]  /*b8a0*/  BRA `(.L_x_291) ;  /* 0xffffff90007c7947 */ /* 0x000fea000383ffff */
.L_x_102:
[----:B------:R-:W-:Y:S07]  /*b8b0*/  MOV R0, UR7 ;  /* 0x0000000700007c02 */ /* 0x000fee0008000f00 */
.L_x_292:
[----:B--2---:R2:W4:Y:S02]  /*b8c0*/  SYNCS.PHASECHK.TRANS64.TRYWAIT P0, [R0+URZ+0x148], R2 ;  /* 0x00014802000075a7 */ /* 0x00452400080011ff */
[----:B----4-:R-:W-:Y:S05]  /*b8d0*/  @!P0 NANOSLEEP.SYNCS 0x989680 ;  /* 0x009896800000895d */ /* 0x010fea0003900000 */
[----:B------:R-:W4:Y:S02]  /*b8e0*/  @!P0 SYNCS.PHASECHK.TRANS64 P0, [R0+URZ+0x148], R2 ;  /* 0x00014802000085a7 */ /* 0x000f2400080010ff */
[----:B----4-:R-:W-:Y:S05]  /*b8f0*/  @!P0 BRA `(.L_x_292) ;  /* 0xfffffffc00f08947 */ /* 0x010fea000383ffff */
[----:B------:R-:W-:Y:S05]  /*b900*/  BRA `(.L_x_101) ;  /* 0xffffff94005c7947 */ /* 0x000fea000383ffff */
.L_x_105:
[----:B------:R-:W-:Y:S07]  /*b910*/  MOV R0, UR7 ;  /* 0x0000000700007c02 */ /* 0x000fee0008000f00 */
.L_x_293:
[----:B-1----:R1:W2:Y:S02]  /*b920*/  SYNCS.PHASECHK.TRANS64.TRYWAIT P0, [R0+URZ+0x120], R22 ;  /* 0x00012016000075a7 */ /* 0x0022a400080011ff */
[----:B--2---:R-:W-:Y:S05]  /*b930*/  @!P0 NANOSLEEP.SYNCS 0x989680 ;  /* 0x009896800000895d */ /* 0x004fea0003900000 */
[----:B------:R-:W2:Y:S02]  /*b940*/  @!P0 SYNCS.PHASECHK.TRANS64 P0, [R0+URZ+0x120], R22 ;  /* 0x00012016000085a7 */ /* 0x000ea400080010ff */
[----:B--2---:R-:W-:Y:S05]  /*b950*/  @!P0 BRA `(.L_x_293) ;  /* 0xfffffffc00f08947 */ /* 0x004fea000383ffff */
[----:B------:R-:W-:Y:S05]  /*b960*/  BRA `(.L_x_294) ;  /* 0xffffff9400d47947 */ /* 0x000fea000383ffff */
.L_x_106:
[----:B------:R-:W-:Y:S07]  /*b970*/  MOV R0, UR7 ;  /* 0x0000000700007c02 */ /* 0x000fee0008000f00 */
.L_x_295:
[----:B-1----:R1:W2:Y:S02]  /*b980*/  SYNCS.PHASECHK.TRANS64.TRYWAIT P0, [R0+URZ+0x128], R22 ;  /* 0x00012816000075a7 */ /* 0x0022a400080011ff */
[----:B--2---:R-:W-:Y:S05]  /*b990*/  @!P0 NANOSLEEP.SYNCS 0x989680 ;  /* 0x009896800000895d */ /* 0x004fea0003900000 */
[----:B------:R-:W2:Y:S02]  /*b9a0*/  @!P0 SYNCS.PHASECHK.TRANS64 P0, [R0+URZ+0x128], R22 ;  /* 0x00012816000085a7 */ /* 0x000ea400080010ff */
[----:B--2---:R-:W-:Y:S05]  /*b9b0*/  @!P0 BRA `(.L_x_295) ;  /* 0xfffffffc00f08947 */ /* 0x004fea000383ffff */
[----:B------:R-:W-:Y:S05]  /*b9c0*/  BRA `(.L_x_296) ;  /* 0xffffff98002c7947 */ /* 0x000fea000383ffff */
.L_x_107:
[----:B------:R-:W-:Y:S07]  /*b9d0*/  MOV R0, UR7 ;  /* 0x0000000700007c02 */ /* 0x000fee0008000f00 */
.L_x_297:
[----:B-1----:R1:W2:Y:S02]  /*b9e0*/  SYNCS.PHASECHK.TRANS64.TRYWAIT P0, [R0+URZ+0x130], R22 ;  /* 0x00013016000075a7 */ /* 0x0022a400080011ff */
[----:B--2---:R-:W-:Y:S05]  /*b9f0*/  @!P0 NANOSLEEP.SYNCS 0x989680 ;  /* 0x009896800000895d */ /* 0x004fea0003900000 */
[----:B------:R-:W2:Y:S02]  /*ba00*/  @!P0 SYNCS.PHASECHK.TRANS64 P0, [R0+URZ+0x130], R22 ;  /* 0x00013016000085a7 */ /* 0x000ea400080010ff */
[----:B--2---:R-:W-:Y:S05]  /*ba10*/  @!P0 BRA `(.L_x_297) ;  /* 0xfffffffc00f08947 */ /* 0x004fea000383ffff */
[----:B------:R-:W-:Y:S05]  /*ba20*/  BRA `(.L_x_298) ;  /* 0xffffff9800887947 */ /* 0x000fea000383ffff */
.L_x_108:
[----:B------:R-:W-:Y:S07]  /*ba30*/  MOV R0, UR7 ;  /* 0x0000000700007c02 */ /* 0x000fee0008000f00 */
.L_x_299:
[----:B-1----:R1:W2:Y:S02]  /*ba40*/  SYNCS.PHASECHK.TRANS64.TRYWAIT P0, [R0+URZ+0x138], R22 ;  /* 0x00013816000075a7 */ /* 0x0022a400080011ff */
[----:B--2---:R-:W-:Y:S05]  /*ba50*/  @!P0 NANOSLEEP.SYNCS 0x989680 ;  /* 0x009896800000895d */ /* 0x004fea0003900000 */
[----:B------:R-:W2:Y:S02]  /*ba60*/  @!P0 SYNCS.PHASECHK.TRANS64 P0, [R0+URZ+0x138], R22 ;  /* 0x00013816000085a7 */ /* 0x000ea400080010ff */
[----:B--2---:R-:W-:Y:S05]  /*ba70*/  @!P0 BRA `(.L_x_299) ;  /* 0xfffffffc00f08947 */ /* 0x004fea000383ffff */
[----:B------:R-:W-:Y:S05]  /*ba80*/  BRA `(.L_x_300) ;  /* 0xffffff9c00287947 */ /* 0x000fea000383ffff */
.L_x_110:
[----:B------:R-:W-:-:S07]  /*ba90*/  MOV R0, UR7 ;  /* 0x0000000700007c02 */ /* 0x000fce0008000f00 */
.L_x_301:
[----:B-1----:R1:W4:Y:S02]  /*baa0*/  SYNCS.PHASECHK.TRANS64.TRYWAIT P0, [R0+URZ+0x120], R2 ;  /* 0x00012002000075a7 */ /* 0x00232400080011ff */
[----:B----4-:R-:W-:Y:S05]  /*bab0*/  @!P0 NANOSLEEP.SYNCS 0x989680 ;  /* 0x009896800000895d */ /* 0x010fea0003900000 */
[----:B------:R-:W4:Y:S02]  /*bac0*/  @!P0 SYNCS.PHASECHK.TRANS64 P0, [R0+URZ+0x120], R2 ;  /* 0x00012002000085a7 */ /* 0x000f2400080010ff */
[----:B----4-:R-:W-:Y:S05]  /*bad0*/  @!P0 BRA `(.L_x_301) ;  /* 0xfffffffc00f08947 */ /* 0x010fea000383ffff */
[----:B------:R-:W-:Y:S05]  /*bae0*/  BRA `(.L_x_302) ;  /* 0xffffff9c00b07947 */ /* 0x000fea000383ffff */
.L_x_111:
[----:B-1----:R-:W-:-:S07]  /*baf0*/  MOV R0, UR7 ;  /* 0x0000000700007c02 */ /* 0x002fce0008000f00 */
.L_x_303:
[----:B-1----:R1:W4:Y:S02]  /*bb00*/  SYNCS.PHASECHK.TRANS64.TRYWAIT P0, [R0+URZ+0x128], R2 ;  /* 0x00012802000075a7 */ /* 0x00232400080011ff */
[----:B----4-:R-:W-:Y:S05]  /*bb10*/  @!P0 NANOSLEEP.SYNCS 0x989680 ;  /* 0x009896800000895d */ /* 0x010fea0003900000 */
[----:B------:R-:W4:Y:S02]  /*bb20*/  @!P0 SYNCS.PHASECHK.TRANS64 P0, [R0+URZ+0x128], R2 ;  /* 0x00012802000085a7 */ /* 0x000f2400080010ff */
[----:B----4-:R-:W-:Y:S05]  /*bb30*/  @!P0 BRA `(.L_x_303) ;  /* 0xfffffffc00f08947 */ /* 0x010fea000383ffff */
[----:B------:R-:W-:Y:S05]  /*bb40*/  BRA `(.L_x_304) ;  /* 0xffffff9c00a07947 */ /* 0x000fea000383ffff */
.L_x_112:
[----:B-1----:R-:W-:-:S07]  /*bb50*/  MOV R0, UR7 ;  /* 0x0000000700007c02 */ /* 0x002fce0008000f00 */
.L_x_305:
[----:B-1----:R1:W4:Y:S02]  /*bb60*/  SYNCS.PHASECHK.TRANS64.TRYWAIT P0, [R0+URZ+0x130], R2 ;  /* 0x00013002000075a7 */ /* 0x00232400080011ff */
[----:B----4-:R-:W-:Y:S05]  /*bb70*/  @!P0 NANOSLEEP.SYNCS 0x989680 ;  /* 0x009896800000895d */ /* 0x010fea0003900000 */
[----:B------:R-:W4:Y:S02]  /*bb80*/  @!P0 SYNCS.PHASECHK.TRANS64 P0, [R0+URZ+0x130], R2 ;  /* 0x00013002000085a7 */ /* 0x000f2400080010ff */
[----:B----4-:R-:W-:Y:S05]  /*bb90*/  @!P0 BRA `(.L_x_305) ;  /* 0xfffffffc00f08947 */ /* 0x010fea000383ffff */
[----:B------:R-:W-:Y:S05]  /*bba0*/  BRA `(.L_x_306) ;  /* 0xffffff9c00907947 */ /* 0x000fea000383ffff */
.L_x_114:
[----:B-1----:R1:W2:Y:S02]  /*bbb0*/  SYNCS.PHASECHK.TRANS64.TRYWAIT P0, [R0+URZ+0x150], R2 ;  /* 0x00015002000075a7 */ /* 0x0022a400080011ff */
[----:B--2---:R-:W-:Y:S05]  /*bbc0*/  @!P0 NANOSLEEP.SYNCS 0x989680 ;  /* 0x009896800000895d */ /* 0x004fea0003900000 */
[----:B------:R-:W2:Y:S02]  /*bbd0*/  @!P0 SYNCS.PHASECHK.TRANS64 P0, [R0+URZ+0x150], R2 ;  /* 0x00015002000085a7 */ /* 0x000ea400080010ff */
[----:B--2---:R-:W-:Y:S05]  /*bbe0*/  @!P0 BRA `(.L_x_114) ;  /* 0xfffffffc00f08947 */ /* 0x004fea000383ffff */
[----:B------:R-:W-:Y:S05]  /*bbf0*/  BRA `(.L_x_307) ;  /* 0xffffffa000307947 */ /* 0x000fea000383ffff */
.L_x_128:
[----:B-1----:R1:W2:Y:S02]  /*bc00*/  SYNCS.PHASECHK.TRANS64.TRYWAIT P0, [R2+URZ+0x100], R0 ;  /* 0x00010000020075a7 */ /* 0x0022a400080011ff */
[----:B--2---:R-:W-:Y:S05]  /*bc10*/  @!P0 NANOSLEEP.SYNCS 0x989680 ;  /* 0x009896800000895d */ /* 0x004fea0003900000 */
[----:B------:R-:W2:Y:S02]  /*bc20*/  @!P0 SYNCS.PHASECHK.TRANS64 P0, [R2+URZ+0x100], R0 ;  /* 0x00010000020085a7 */ /* 0x000ea400080010ff */
[----:B--2---:R-:W-:Y:S05]  /*bc30*/  @!P0 BRA `(.L_x_128) ;  /* 0xfffffffc00f08947 */ /* 0x004fea000383ffff */
[----:B------:R-:W-:Y:S05]  /*bc40*/  BRA `(.L_x_127) ;  /* 0xffffffac00907947 */ /* 0x000fea000383ffff */
.L_x_131:
[----:B-1----:R1:W2:Y:S02]  /*bc50*/  SYNCS.PHASECHK.TRANS64.TRYWAIT P1, [R117+URZ+0x170], R0 ;  /* 0x00017000750075a7 */ /* 0x0022a400080211ff */
[----:B--2---:R-:W-:Y:S05]  /*bc60*/  @!P1 NANOSLEEP.SYNCS 0x989680 ;  /* 0x009896800000995d */ /* 0x004fea0003900000 */
[----:B------:R-:W2:Y:S02]  /*bc70*/  @!P1 SYNCS.PHASECHK.TRANS64 P1, [R117+URZ+0x170], R0 ;  /* 0x00017000750095a7 */ /* 0x000ea400080210ff */
[----:B--2---:R-:W-:Y:S05]  /*bc80*/  @!P1 BRA `(.L_x_131) ;  /* 0xfffffffc00f09947 */ /* 0x004fea000383ffff */
[----:B------:R-:W-:Y:S05]  /*bc90*/  BRA `(.L_x_130) ;  /* 0xffffffb000147947 */ /* 0x000fea000383ffff */
        .weak           $__internal_0_$__cuda_sm10x_tcgen05_guardrail_trap_col_being_dealloced_not_returned_by_alloc
        .type           $__internal_0_$__cuda_sm10x_tcgen05_guardrail_trap_col_being_dealloced_not_returned_by_alloc,@function
        .size           $__internal_0_$__cuda_sm10x_tcgen05_guardrail_trap_col_being_dealloced_not_returned_by_alloc,($__internal_1_$__cuda_sm10x_tcgen05_guardrail_trap_phase_invalid_during_alloc - $__internal_0_$__cuda_sm10x_tcgen05_guardrail_trap_col_being_dealloced_not_returned_by_alloc)
$__internal_0_$__cuda_sm10x_tcgen05_guardrail_trap_col_being_dealloced_not_returned_by_alloc:
[----:B------:R-:W-:Y:S05]  /*bca0*/  BPT.TRAP 0x1 ;  /* 0x000000040000795c */ /* 0x000fea0000300000 */
[----:B------:R-:W-:-:S04]  /*bcb0*/  HFMA2 R3, -RZ, RZ, 0, 0 ;  /* 0x00000000ff037431 */ /* 0x000fc800000001ff */
[----:B------:R-:W-:Y:S05]  /*bcc0*/  RET.REL.NODEC R2 `(_ZN7cutlass13device_kernelINS_4gemm6kernel13GemmUniversalIN4cute5tupleIJiiiiEEENS1_10collective13CollectiveMmaINS1_35MainloopSm100TmaUmmaWarpSpecializedILi16ELi2ELi4ENS5_IJNS4_1CILi2EEENSA_ILi1EEESC_EEEEENS5_IJNSA_ILi128EEENSA_ILi256EEENSA_ILi64EEEEEENS_12float_e4m3_tENS5_IJlSC_lEEESJ_SK_NS4_8TiledMMAINS4_8MMA_AtomIJNS4_10MMA_TraitsINS4_25SM100_MMA_F8F6F4_2x1SM_SSEJSJ_SJ_fSF_SG_NS4_17integral_constantINS4_4UMMA5MajorELSR_0EEESS_NSP_INSQ_7ScaleInELST_0EEESU_EEEEEENS4_6LayoutINS5_IJSC_SC_SC_EEENS5_IJNSA_ILi0EEESZ_SZ_EEEEENS5_IJNS4_10UnderscoreES12_S12_EEEEENS4_18SM100_TMA_2SM_LOADENS4_14ComposedLayoutINS4_7SwizzleILi2ELi4ELi3EEENS4_18smem_ptr_flag_bitsILi8EEENSX_INS5_IJNSA_ILi8EEESH_EEENS5_IJSH_SC_EEEEEEEvNS4_8identityES15_S1F_vS1G_EENS_8epilogue10collective18CollectiveEpilogueINS1I_23Sm100TmaWarpSpecializedILi4ELi2ELi32ELb0ELb0EEEJNS5_IJSH_SG_SH_EEENS5_IJNSX_ISH_SC_EENSX_INS5_IJNSA_ILi32EEESB_EEENS5_IJSC_SF_EEEEEEEESJ_SK_SJ_SK_NS1I_6fusion15FusionCallbacksIS1M_NS1U_13LinCombEltActINS1I_6thread7SigmoidESJ_fSJ_fLNS_15FloatRoundStyleE2EEES1N_S1T_JEEENS4_5SM1004TMEM4LOAD26SM100_TMEM_LOAD_32dp32b32xENS4_13SM90_TMA_LOADENS16_INS17_ILi1ELi4ELi3EEES1A_NSX_INS5_IJS1B_S1P_EEENS5_IJS1P_SC_EEEEEEENS4_39AutoVectorizingCopyWithAssumedAlignmentILi128EEENS4_14SM90_TMA_STOREES2B_S2D_S2D_EEEvvEEEEvNT_6ParamsE) ;  /* 0xffffff4002cc7950 */ /* 0x000fea0003c3ffff */
        .weak           $__internal_1_$__cuda_sm10x_tcgen05_guardrail_trap_phase_invalid_during_alloc
        .type           $__internal_1_$__cuda_sm10x_tcgen05_guardrail_trap_phase_invalid_during_alloc,@function
        .size           $__internal_1_$__cuda_sm10x_tcgen05_guardrail_trap_phase_invalid_during_alloc,($__internal_2_$__cuda_sm10x_tcgen05_guardrail_trap_unallocated_columns_being_dealloced - $__internal_1_$__cuda_sm10x_tcgen05_guardrail_trap_phase_invalid_during_alloc)
$__internal_1_$__cuda_sm10x_tcgen05_guardrail_trap_phase_invalid_during_alloc:
[----:B------:R-:W-:Y:S05]  /*bcd0*/  BPT.TRAP 0x1 ;  /* 0x000000040000795c */ /* 0x000fea0000300000 */
[----:B------:R-:W-:-:S04]  /*bce0*/  MOV R3, 0x0 ;  /* 0x0000000000037802 */ /* 0x000fc80000000f00 */
[----:B------:R-:W-:Y:S05]  /*bcf0*/  RET.REL.NODEC R2 `(_ZN7cutlass13device_kernelINS_4gemm6kernel13GemmUniversalIN4cute5tupleIJiiiiEEENS1_10collective13CollectiveMmaINS1_35MainloopSm100TmaUmmaWarpSpecializedILi16ELi2ELi4ENS5_IJNS4_1CILi2EEENSA_ILi1EEESC_EEEEENS5_IJNSA_ILi128EEENSA_ILi256EEENSA_ILi64EEEEEENS_12float_e4m3_tENS5_IJlSC_lEEESJ_SK_NS4_8TiledMMAINS4_8MMA_AtomIJNS4_10MMA_TraitsINS4_25SM100_MMA_F8F6F4_2x1SM_SSEJSJ_SJ_fSF_SG_NS4_17integral_constantINS4_4UMMA5MajorELSR_0EEESS_NSP_INSQ_7ScaleInELST_0EEESU_EEEEEENS4_6LayoutINS5_IJSC_SC_SC_EEENS5_IJNSA_ILi0EEESZ_SZ_EEEEENS5_IJNS4_10UnderscoreES12_S12_EEEEENS4_18SM100_TMA_2SM_LOADENS4_14ComposedLayoutINS4_7SwizzleILi2ELi4ELi3EEENS4_18smem_ptr_flag_bitsILi8EEENSX_INS5_IJNSA_ILi8EEESH_EEENS5_IJSH_SC_EEEEEEEvNS4_8identityES15_S1F_vS1G_EENS_8epilogue10collective18CollectiveEpilogueINS1I_23Sm100TmaWarpSpecializedILi4ELi2ELi32ELb0ELb0EEEJNS5_IJSH_SG_SH_EEENS5_IJNSX_ISH_SC_EENSX_INS5_IJNSA_ILi32EEESB_EEENS5_IJSC_SF_EEEEEEEESJ_SK_SJ_SK_NS1I_6fusion15FusionCallbacksIS1M_NS1U_13LinCombEltActINS1I_6thread7SigmoidESJ_fSJ_fLNS_15FloatRoundStyleE2EEES1N_S1T_JEEENS4_5SM1004TMEM4LOAD26SM100_TMEM_LOAD_32dp32b32xENS4_13SM90_TMA_LOADENS16_INS17_ILi1ELi4ELi3EEES1A_NSX_INS5_IJS1B_S1P_EEENS5_IJS1P_SC_EEEEEEENS4_39AutoVectorizingCopyWithAssumedAlignmentILi128EEENS4_14SM90_TMA_STOREES2B_S2D_S2D_EEEvvEEEEvNT_6ParamsE) ;  /* 0xffffff4002c07950 */ /* 0x000fea0003c3ffff */
        .weak           $__internal_2_$__cuda_sm10x_tcgen05_guardrail_trap_unallocated_columns_being_dealloced
        .type           $__internal_2_$__cuda_sm10x_tcgen05_guardrail_trap_unallocated_columns_being_dealloced,@function
        .size           $__internal_2_$__cuda_sm10x_tcgen05_guardrail_trap_unallocated_columns_being_dealloced,($__internal_3_$__cuda_sm20_rcp_rn_f32_slowpath - $__internal_2_$__cuda_sm10x_tcgen05_guardrail_trap_unallocated_columns_being_dealloced)
$__internal_2_$__cuda_sm10x_tcgen05_guardrail_trap_unallocated_columns_being_dealloced:
[----:B------:R-:W-:Y:S05]  /*bd00*/  BPT.TRAP 0x1 ;  /* 0x000000040000795c */ /* 0x000fea0000300000 */
[----:B------:R-:W-:-:S04]  /*bd10*/  HFMA2 R3, -RZ, RZ, 0, 0 ;  /* 0x00000000ff037431 */ /* 0x000fc800000001ff */
[----:B------:R-:W-:Y:S05]  /*bd20*/  RET.REL.NODEC R2 `(_ZN7cutlass13device_kernelINS_4gemm6kernel13GemmUniversalIN4cute5tupleIJiiiiEEENS1_10collective13CollectiveMmaINS1_35MainloopSm100TmaUmmaWarpSpecializedILi16ELi2ELi4ENS5_IJNS4_1CILi2EEENSA_ILi1EEESC_EEEEENS5_IJNSA_ILi128EEENSA_ILi256EEENSA_ILi64EEEEEENS_12float_e4m3_tENS5_IJlSC_lEEESJ_SK_NS4_8TiledMMAINS4_8MMA_AtomIJNS4_10MMA_TraitsINS4_25SM100_MMA_F8F6F4_2x1SM_SSEJSJ_SJ_fSF_SG_NS4_17integral_constantINS4_4UMMA5MajorELSR_0EEESS_NSP_INSQ_7ScaleInELST_0EEESU_EEEEEENS4_6LayoutINS5_IJSC_SC_SC_EEENS5_IJNSA_ILi0EEESZ_SZ_EEEEENS5_IJNS4_10UnderscoreES12_S12_EEEEENS4_18SM100_TMA_2SM_LOADENS4_14ComposedLayoutINS4_7SwizzleILi2ELi4ELi3EEENS4_18smem_ptr_flag_bitsILi8EEENSX_INS5_IJNSA_ILi8EEESH_EEENS5_IJSH_SC_EEEEEEEvNS4_8identityES15_S1F_vS1G_EENS_8epilogue10collective18CollectiveEpilogueINS1I_23Sm100TmaWarpSpecializedILi4ELi2ELi32ELb0ELb0EEEJNS5_IJSH_SG_SH_EEENS5_IJNSX_ISH_SC_EENSX_INS5_IJNSA_ILi32EEESB_EEENS5_IJSC_SF_EEEEEEEESJ_SK_SJ_SK_NS1I_6fusion15FusionCallbacksIS1M_NS1U_13LinCombEltActINS1I_6thread7SigmoidESJ_fSJ_fLNS_15FloatRoundStyleE2EEES1N_S1T_JEEENS4_5SM1004TMEM4LOAD26SM100_TMEM_LOAD_32dp32b32xENS4_13SM90_TMA_LOADENS16_INS17_ILi1ELi4ELi3EEES1A_NSX_INS5_IJS1B_S1P_EEENS5_IJS1P_SC_EEEEEEENS4_39AutoVectorizingCopyWithAssumedAlignmentILi128EEENS4_14SM90_TMA_STOREES2B_S2D_S2D_EEEvvEEEEvNT_6ParamsE) ;  /* 0xffffff4002b47950 */ /* 0x000fea0003c3ffff */
        .weak           $__internal_3_$__cuda_sm20_rcp_rn_f32_slowpath
        .type           $__internal_3_$__cuda_sm20_rcp_rn_f32_slowpath,@function
        .size           $__internal_3_$__cuda_sm20_rcp_rn_f32_slowpath,(.L_x_313 - $__internal_3_$__cuda_sm20_rcp_rn_f32_slowpath)
$__internal_3_$__cuda_sm20_rcp_rn_f32_slowpath:
[----:B------:R-:W-:Y:S01]  /*bd30*/  IMAD.SHL.U32 R54, R57, 0x2, RZ ;  /* 0x0000000239367824 */ /* 0x000fe200078e00ff */
[----:B------:R-:W-:Y:S04]  /*bd40*/  BSSY.RECONVERGENT B0, `(.L_x_308) ;  /* 0x0000030000007945 */ /* 0x000fe80003800200 */
[----:B------:R-:W-:-:S04]  /*bd50*/  SHF.R.U32.HI R54, RZ, 0x18, R54 ;  /* 0x00000018ff367819 */ /* 0x000fc80000011636 */
[----:B------:R-:W-:-:S13]  /*bd60*/  ISETP.NE.U32.AND P0, PT, R54, RZ, PT ;  /* 0x000000ff3600720c */ /* 0x000fda0003f05070 */
[----:B------:R-:W-:Y:S05]  /*bd70*/  @P0 BRA `(.L_x_309) ;  /* 0x0000000000280947 */ /* 0x000fea0003800000 */
[----:B------:R-:W-:-:S04]  /*bd80*/  SHF.L.U32 R32, R57, 0x1, RZ ;  /* 0x0000000139207819 */ /* 0x000fc800000006ff */
[----:B------:R-:W-:-:S13]  /*bd90*/  ISETP.NE.AND P0, PT, R32, RZ, PT ;  /* 0x000000ff2000720c */ /* 0x000fda0003f05270 */
[----:B------:R-:W-:Y:S01]  /*bda0*/  @P0 FFMA R54, R57, 1.84467440737095516160e+19, RZ ;  /* 0x5f80000039360823 */ /* 0x000fe200000000ff */
[----:B------:R-:W-:Y:S08]  /*bdb0*/  @!P0 MUFU.RCP R55, R57 ;  /* 0x0000003900378308 */ /* 0x000ff00000001000 */
[----:B------:R-:W1:Y:S02]  /*bdc0*/  @P0 MUFU.RCP R32, R54 ;  /* 0x0000003600200308 */ /* 0x000e640000001000 */
[----:B-1----:R-:W-:-:S04]  /*bdd0*/  @P0 FFMA R54, R54, R32, -1 ;  /* 0xbf80000036360423 */ /* 0x002fc80000000020 */
[----:B------:R-:W-:-:S04]  /*bde0*/  @P0 FADD.FTZ R54, -R54, -RZ ;  /* 0x800000ff36360221 */ /* 0x000fc80000010100 */
[----:B------:R-:W-:-:S04]  /*bdf0*/  @P0 FFMA R54, R32, R54, R32 ;  /* 0x0000003620360223 */ /* 0x000fc80000000020 */
[----:B------:R-:W-:Y:S01]  /*be00*/  @P0 FFMA R55, R54, 1.84467440737095516160e+19, RZ ;  /* 0x5f80000036370823 */ /* 0x000fe200000000ff */
[----:B------:R-:W-:Y:S05]  /*be10*/  BRA `(.L_x_310) ;  /* 0x0000000000887947 */ /* 0x000fea0003800000 */
.L_x_309:
[----:B------:R-:W-:-:S04]  /*be20*/  IADD3 R32, PT, PT, R54, -0xfd, RZ ;  /* 0xffffff0336207810 */ /* 0x000fc80007ffe0ff */
[----:B------:R-:W-:-:S13]  /*be30*/  ISETP.GT.U32.AND P0, PT, R32, 0x1, PT ;  /* 0x000000012000780c */ /* 0x000fda0003f04070 */
[----:B------:R-:W-:Y:S05]  /*be40*/  @P0 BRA `(.L_x_311) ;  /* 0x0000000000780947 */ /* 0x000fea0003800000 */
[----:B------:R-:W-:Y:S01]  /*be50*/  LOP3.LUT R58, R57, 0x7fffff, RZ, 0xc0, !PT ;  /* 0x007fffff393a7812 */ /* 0x000fe200078ec0ff */
[----:B------:R-:W-:Y:S02]  /*be60*/  IMAD.MOV.U32 R55, RZ, RZ, 0x3 ;  /* 0x00000003ff377424 */ /* 0x000fe400078e00ff */
[----:B------:R-:W-:Y:S01]  /*be70*/  VIADD R54, R54, 0xffffff04 ;  /* 0xffffff0436367836 */ /* 0x000fe20000000000 */
[----:B------:R-:W-:Y:S02]  /*be80*/  LOP3.LUT R58, R58, 0x3f800000, RZ, 0xfc, !PT ;  /* 0x3f8000003a3a7812 */ /* 0x000fe400078efcff */
[----:B------:R-:W-:Y:S02]  /*be90*/  SHF.L.U32 R55, R55, R32, RZ ;  /* 0x0000002037377219 */ /* 0x000fe400000006ff */
[----:B------:R-:W1:Y:S02]  /*bea0*/  MUFU.RCP R59, R58 ;  /* 0x0000003a003b7308 */ /* 0x000e640000001000 */
[----:B-1----:R-:W-:-:S04]  /*beb0*/  FFMA R58, R58, R59, -1 ;  /* 0xbf8000003a3a7423 */ /* 0x002fc8000000003b */
[----:B------:R-:W-:-:S04]  /*bec0*/  FADD.FTZ R58, -R58, -RZ ;  /* 0x800000ff3a3a7221 */ /* 0x000fc80000010100 */
[CCC-:B------:R-:W-:Y:S01]  /*bed0*/  FFMA.RM R60, R59.reuse, R58.reuse, R59.reuse ;  /* 0x0000003a3b3c7223 */ /* 0x1c0fe2000000403b */
[----:B------:R-:W-:-:S04]  /*bee0*/  FFMA.RP R58, R59, R58, R59 ;  /* 0x0000003a3b3a7223 */ /* 0x000fc8000000803b */
[C---:B------:R-:W-:Y:S02]  /*bef0*/  LOP3.LUT R59, R60.reuse, 0x7fffff, RZ, 0xc0, !PT ;  /* 0x007fffff3c3b7812 */ /* 0x040fe400078ec0ff */
[----:B------:R-:W-:Y:S02]  /*bf00*/  FSETP.NEU.FTZ.AND P0, PT, R60, R58, PT ;  /* 0x0000003a3c00720b */ /* 0x000fe40003f1d000 */
[----:B------:R-:W-:Y:S02]  /*bf10*/  LOP3.LUT R59, R59, 0x800000, RZ, 0xfc, !PT ;  /* 0x008000003b3b7812 */ /* 0x000fe400078efcff */
[----:B------:R-:W-:Y:S02]  /*bf20*/  SEL R58, RZ, 0xffffffff, !P0 ;  /* 0xffffffffff3a7807 */ /* 0x000fe40004000000 */
[----:B------:R-:W-:Y:S02]  /*bf30*/  LOP3.LUT R55, R55, R59, RZ, 0xc0, !PT ;  /* 0x0000003b37377212 */ /* 0x000fe400078ec0ff */
[----:B------:R-:W-:Y:S01]  /*bf40*/  SHF.R.U32.HI R54, RZ, R54, R59 ;  /* 0x00000036ff367219 */ /* 0x000fe2000001163b */
[----:B------:R-:W-:Y:S01]  /*bf50*/  IMAD.MOV R58, RZ, RZ, -R58 ;  /* 0x000000ffff3a7224 */ /* 0x000fe200078e0a3a */
[----:B------:R-:W-:-:S04]  /*bf60*/  SHF.R.U32.HI R55, RZ, R32, R55 ;  /* 0x00000020ff377219 */ /* 0x000fc80000011637 */
[----:B------:R-:W-:Y:S02]  /*bf70*/  LOP3.LUT P1, RZ, R58, R32, R59, 0xf8, !PT ;  /* 0x000000203aff7212 */ /* 0x000fe4000782f83b */
[C---:B------:R-:W-:Y:S02]  /*bf80*/  LOP3.LUT P2, RZ, R55.reuse, 0x1, RZ, 0xc0, !PT ;  /* 0x0000000137ff7812 */ /* 0x040fe4000784c0ff */
[----:B------:R-:W-:-:S04]  /*bf90*/  LOP3.LUT P0, RZ, R55, 0x2, RZ, 0xc0, !PT ;  /* 0x0000000237ff7812 */ /* 0x000fc8000780c0ff */
[----:B------:R-:W-:-:S04]  /*bfa0*/  PLOP3.LUT P0, PT, P2, P1, P0, 0xe0, 0x0 ;  /* 0x000000000000781c */ /* 0x000fc80001703c00 */
[----:B------:R-:W-:Y:S02]  /*bfb0*/  SEL R32, RZ, 0x1, !P0 ;  /* 0x00000001ff207807 */ /* 0x000fe40004000000 */
[----:B------:R-:W-:-:S03]  /*bfc0*/  LOP3.LUT P0, RZ, R57, 0x7fffff, RZ, 0xc0, !PT ;  /* 0x007fffff39ff7812 */ /* 0x000fc6000780c0ff */
[----:B------:R-:W-:-:S05]  /*bfd0*/  IMAD.MOV R32, RZ, RZ, -R32 ;  /* 0x000000ffff207224 */ /* 0x000fca00078e0a20 */
[----:B------:R-:W-:-:S13]  /*bfe0*/  ISETP.GE.AND P1, PT, R32, RZ, PT ;  /* 0x000000ff2000720c */ /* 0x000fda0003f26270 */
[----:B------:R-:W-:-:S04]  /*bff0*/  @!P1 VIADD R54, R54, 0x1 ;  /* 0x0000000136369836 */ /* 0x000fc80000000000 */
[----:B------:R-:W-:-:S05]  /*c000*/  @!P0 IMAD.SHL.U32 R54, R54, 0x2, RZ ;  /* 0x0000000236368824 */ /* 0x000fca00078e00ff */
[----:B------:R-:W-:Y:S01]  /*c010*/  LOP3.LUT R55, R54, 0x80000000, R57, 0xf8, !PT ;  /* 0x8000000036377812 */ /* 0x000fe200078ef839 */
[----:B------:R-:W-:Y:S05]  /*c020*/  BRA `(.L_x_310) ;  /* 0x0000000000047947 */ /* 0x000fea0003800000 */
.L_x_311:
[----:B------:R1:W2:Y:S02]  /*c030*/  MUFU.RCP R55, R57 ;  /* 0x0000003900377308 */ /* 0x0002a40000001000 */
.L_x_310:
[----:B------:R-:W-:Y:S05]  /*c040*/  BSYNC.RECONVERGENT B0 ;  /* 0x0000000000007941 */ /* 0x000fea0003800200 */
.L_x_308:
[----:B-1----:R-:W-:Y:S01]  /*c050*/  HFMA2 R57, -RZ, RZ, 0, 0 ;  /* 0x00000000ff397431 */ /* 0x002fe200000001ff */
[----:B--2---:R-:W-:-:S03]  /*c060*/  MOV R32, R55 ;  /* 0x0000003700207202 */ /* 0x004fc60000000f00 */
[----:B------:R-:W-:Y:S05]  /*c070*/  RET.REL.NODEC R56 `(_ZN7cutlass13device_kernelINS_4gemm6kernel13GemmUniversalIN4cute5tupleIJiiiiEEENS1_10collective13CollectiveMmaINS1_35MainloopSm100TmaUmmaWarpSpecializedILi16ELi2ELi4ENS5_IJNS4_1CILi2EEENSA_ILi1EEESC_EEEEENS5_IJNSA_ILi128EEENSA_ILi256EEENSA_ILi64EEEEEENS_12float_e4m3_tENS5_IJlSC_lEEESJ_SK_NS4_8TiledMMAINS4_8MMA_AtomIJNS4_10MMA_TraitsINS4_25SM100_MMA_F8F6F4_2x1SM_SSEJSJ_SJ_fSF_SG_NS4_17integral_constantINS4_4UMMA5MajorELSR_0EEESS_NSP_INSQ_7ScaleInELST_0EEESU_EEEEEENS4_6LayoutINS5_IJSC_SC_SC_EEENS5_IJNSA_ILi0EEESZ_SZ_EEEEENS5_IJNS4_10UnderscoreES12_S12_EEEEENS4_18SM100_TMA_2SM_LOADENS4_14ComposedLayoutINS4_7SwizzleILi2ELi4ELi3EEENS4_18smem_ptr_flag_bitsILi8EEENSX_INS5_IJNSA_ILi8EEESH_EEENS5_IJSH_SC_EEEEEEEvNS4_8identityES15_S1F_vS1G_EENS_8epilogue10collective18CollectiveEpilogueINS1I_23Sm100TmaWarpSpecializedILi4ELi2ELi32ELb0ELb0EEEJNS5_IJSH_SG_SH_EEENS5_IJNSX_ISH_SC_EENSX_INS5_IJNSA_ILi32EEESB_EEENS5_IJSC_SF_EEEEEEEESJ_SK_SJ_SK_NS1I_6fusion15FusionCallbacksIS1M_NS1U_13LinCombEltActINS1I_6thread7SigmoidESJ_fSJ_fLNS_15FloatRoundStyleE2EEES1N_S1T_JEEENS4_5SM1004TMEM4LOAD26SM100_TMEM_LOAD_32dp32b32xENS4_13SM90_TMA_LOADENS16_INS17_ILi1ELi4ELi3EEES1A_NSX_INS5_IJS1B_S1P_EEENS5_IJS1P_SC_EEEEEEENS4_39AutoVectorizingCopyWithAssumedAlignmentILi128EEENS4_14SM90_TMA_STOREES2B_S2D_S2D_EEEvvEEEEvNT_6ParamsE) ;  /* 0xffffff3c38e07950 */ /* 0x000fea0003c3ffff */
.L_x_312:
[----:B------:R-:W-:-:S00]  /*c080*/  BRA `(.L_x_312) ;  /* 0xfffffffc00fc7947 */ /* 0x000fc0000383ffff */
[----:B------:R-:W-:-:S00]  /*c090*/  NOP ;  /* 0x0000000000007918 */ /* 0x000fc00000000000 */
        /* <DEDUP_REMOVED lines=14> */
.L_x_313:


//--------------------- .nv.global.init           --------------------------
	.section	.nv.global.init,"aw",@progbits
.nv.global.init:
	.type		$str$27,@object
	.size		$str$27,($str$28 - $str$27)
$str$27:
        /*0000*/ 	.byte	0x28, 0x61, 0x64, 0x64, 0x72, 0x65, 0x73, 0x73, 0x20, 0x26, 0x20, 0x6d, 0x61, 0x73, 0x6b, 0x29
        /*0010*/ 	.byte	0x20, 0x3d, 0x3d, 0x20, 0x30, 0x00
	.type		$str$28,@object
	.size		$str$28,($str$26 - $str$28)
$str$28:
        /*0016*/ 	.byte	0x2f, 0x74, 0x6d, 0x70, 0x2f, 0x63, 0x75, 0x74, 0x6c, 0x61, 0x73, 0x73, 0x5f, 0x73, 0x77, 0x65
        /*0026*/ 	.byte	0x65, 0x70, 0x5f, 0x73, 0x72, 0x63, 0x2f, 0x69, 0x6e, 0x63, 0x6c, 0x75, 0x64, 0x65, 0x2f, 0x63
        /*0036*/ 	.byte	0x75, 0x74, 0x65, 0x2f, 0x70, 0x6f, 0x69, 0x6e, 0x74, 0x65, 0x72, 0x5f, 0x66, 0x6c, 0x61, 0x67
        /*0046*/ 	.byte	0x67, 0x65, 0x64, 0x2e, 0x68, 0x70, 0x70, 0x00
	.type		$str$26,@object
	.size		$str$26,($str$25 - $str$26)
$str$26:
        /*004e*/ 	.byte	0x2f, 0x74, 0x6d, 0x70, 0x2f, 0x63, 0x75, 0x74, 0x6c, 0x61, 0x73, 0x73, 0x5f, 0x73, 0x77, 0x65
        /*005e*/ 	.byte	0x65, 0x70, 0x5f, 0x73, 0x72, 0x63, 0x2f, 0x69, 0x6e, 0x63, 0x6c, 0x75, 0x64, 0x65, 0x2f, 0x63
        /*006e*/ 	.byte	0x75, 0x74, 0x65, 0x2f, 0x61, 0x74, 0x6f, 0x6d, 0x2f, 0x63, 0x6f, 0x70, 0x79, 0x5f, 0x74, 0x72
        /*007e*/ 	.byte	0x61, 0x69, 0x74, 0x73, 0x5f, 0x73, 0x6d, 0x31, 0x30, 0x30, 0x2e, 0x68, 0x70, 0x70, 0x00
	.type		$str$25,@object
	.size		$str$25,(__unnamed_1 - $str$25)
$str$25:
        /*008d*/ 	.byte	0x28, 0x28, 0x75, 0x69, 0x6e, 0x74, 0x33, 0x32, 0x5f, 0x74, 0x28, 0x74, 0x68, 0x72, 0x65, 0x61
        /*009d*/ 	.byte	0x64, 0x49, 0x64, 0x78, 0x2e, 0x78, 0x29, 0x20, 0x2f, 0x20, 0x33, 0x32, 0x29, 0x20, 0x25, 0x20
        /*00ad*/ 	.byte	0x34, 0x29, 0x20, 0x3d, 0x3d, 0x20, 0x28, 0x28, 0x28, 0x74, 0x6d, 0x65, 0x6d, 0x5f, 0x61, 0x64
        /*00bd*/ 	.byte	0x64, 0x72, 0x20, 0x3e, 0x3e, 0x20, 0x31, 0x36, 0x29, 0x20, 0x2f, 0x20, 0x33, 0x32, 0x29, 0x20
        /*00cd*/ 	.byte	0x25, 0x20, 0x34, 0x29, 0x00
	.type		__unnamed_1,@object
	.size		__unnamed_1,(__unnamed_2 - __unnamed_1)
__unnamed_1:
        /*00d2*/ 	.byte	0x61, 0x75, 0x74, 0x6f, 0x20, 0x63, 0x75, 0x74, 0x65, 0x3a, 0x3a, 0x61, 0x73, 0x5f, 0x70, 0x6f
        /* <DEDUP_REMOVED lines=24> */
        /*0262*/ 	.byte	0x3a, 0x3a, 0x43, 0x3c, 0x34, 0x30, 0x39, 0x36, 0x3e, 0x3e, 0x3e, 0x3e, 0x5d, 0x00
	.type		__unnamed_2,@object
	.size		__unnamed_2,(__unnamed_3 - __unnamed_2)
__unnamed_2:
        /* <DEDUP_REMOVED lines=26> */
	.type		__unnamed_3,@object
	.size		__unnamed_3,(.L_3 - __unnamed_3)
__unnamed_3:
        /* <DEDUP_REMOVED lines=40> */
        /*068e*/ 	.byte	0x74, 0x65, 0x3a, 0x3a, 0x43, 0x3c, 0x30, 0x3e, 0x3e, 0x3e, 0x3e, 0x5d, 0x00
.L_3:


//--------------------- .nv.shared._ZN7cutlass13device_kernelINS_4gemm6kernel13GemmUniversalIN4cute5tupleIJiiiiEEENS1_10collective13CollectiveMmaINS1_35MainloopSm100TmaUmmaWarpSpecializedILi16ELi2ELi4ENS5_IJNS4_1CILi2EEENSA_ILi1EEESC_EEEEENS5_IJNSA_ILi128EEENSA_ILi256EEENSA_ILi64EEEEEENS_12float_e4m3_tENS5_IJlSC_lEEESJ_SK_NS4_8TiledMMAINS4_8MMA_AtomIJNS4_10MMA_TraitsINS4_25SM100_MMA_F8F6F4_2x1SM_SSEJSJ_SJ_fSF_SG_NS4_17integral_constantINS4_4UMMA5MajorELSR_0EEESS_NSP_INSQ_7ScaleInELST_0EEESU_EEEEEENS4_6LayoutINS5_IJSC_SC_SC_EEENS5_IJNSA_ILi0EEESZ_SZ_EEEEENS5_IJNS4_10UnderscoreES12_S12_EEEEENS4_18SM100_TMA_2SM_LOADENS4_14ComposedLayoutINS4_7SwizzleILi2ELi4ELi3EEENS4_18smem_ptr_flag_bitsILi8EEENSX_INS5_IJNSA_ILi8EEESH_EEENS5_IJSH_SC_EEEEEEEvNS4_8identityES15_S1F_vS1G_EENS_8epilogue10collective18CollectiveEpilogueINS1I_23Sm100TmaWarpSpecializedILi4ELi2ELi32ELb0ELb0EEEJNS5_IJSH_SG_SH_EEENS5_IJNSX_ISH_SC_EENSX_INS5_IJNSA_ILi32EEESB_EEENS5_IJSC_SF_EEEEEEEESJ_SK_SJ_SK_NS1I_6fusion15FusionCallbacksIS1M_NS1U_13LinCombEltActINS1I_6thread7SigmoidESJ_fSJ_fLNS_15FloatRoundStyleE2EEES1N_S1T_JEEENS4_5SM1004TMEM4LOAD26SM100_TMEM_LOAD_32dp32b32xENS4_13SM90_TMA_LOADENS16_INS17_ILi1ELi4ELi3EEES1A_NSX_INS5_IJS1B_S1P_EEENS5_IJS1P_SC_EEEEEEENS4_39AutoVectorizingCopyWithAssumedAlignmentILi128EEENS4_14SM90_TMA_STOREES2B_S2D_S2D_EEEvvEEEEvNT_6ParamsE --------------------------
	.section	.nv.shared._ZN7cutlass13device_kernelINS_4gemm6kernel13GemmUniversalIN4cute5tupleIJiiiiEEENS1_10collective13CollectiveMmaINS1_35MainloopSm100TmaUmmaWarpSpecializedILi16ELi2ELi4ENS5_IJNS4_1CILi2EEENSA_ILi1EEESC_EEEEENS5_IJNSA_ILi128EEENSA_ILi256EEENSA_ILi64EEEEEENS_12float_e4m3_tENS5_IJlSC_lEEESJ_SK_NS4_8TiledMMAINS4_8MMA_AtomIJNS4_10MMA_TraitsINS4_25SM100_MMA_F8F6F4_2x1SM_SSEJSJ_SJ_fSF_SG_NS4_17integral_constantINS4_4UMMA5MajorELSR_0EEESS_NSP_INSQ_7ScaleInELST_0EEESU_EEEEEENS4_6LayoutINS5_IJSC_SC_SC_EEENS5_IJNSA_ILi0EEESZ_SZ_EEEEENS5_IJNS4_10UnderscoreES12_S12_EEEEENS4_18SM100_TMA_2SM_LOADENS4_14ComposedLayoutINS4_7SwizzleILi2ELi4ELi3EEENS4_18smem_ptr_flag_bitsILi8EEENSX_INS5_IJNSA_ILi8EEESH_EEENS5_IJSH_SC_EEEEEEEvNS4_8identityES15_S1F_vS1G_EENS_8epilogue10collective18CollectiveEpilogueINS1I_23Sm100TmaWarpSpecializedILi4ELi2ELi32ELb0ELb0EEEJNS5_IJSH_SG_SH_EEENS5_IJNSX_ISH_SC_EENSX_INS5_IJNSA_ILi32EEESB_EEENS5_IJSC_SF_EEEEEEEESJ_SK_SJ_SK_NS1I_6fusion15FusionCallbacksIS1M_NS1U_13LinCombEltActINS1I_6thread7SigmoidESJ_fSJ_fLNS_15FloatRoundStyleE2EEES1N_S1T_JEEENS4_5SM1004TMEM4LOAD26SM100_TMEM_LOAD_32dp32b32xENS4_13SM90_TMA_LOADENS16_INS17_ILi1ELi4ELi3EEES1A_NSX_INS5_IJS1B_S1P_EEENS5_IJS1P_SC_EEEEEEENS4_39AutoVectorizingCopyWithAssumedAlignmentILi128EEENS4_14SM90_TMA_STOREES2B_S2D_S2D_EEEvvEEEEvNT_6ParamsE,"aw",@nobits
	.sectionflags	@""
	.align	16
	.zero		1024


//--------------------- .nv.shared.reserved.0     --------------------------
	.section	.nv.shared.reserved.0,"aw",@nobits
	.weak		__nv_reservedSMEM_offset_0_alias
	.size		__nv_reservedSMEM_offset_0_alias, 0, 64
	.other		__nv_reservedSMEM_offset_0_alias,@"STO_CUDA_RESERVED_SHARED STV_DEFAULT"
__nv_reservedSMEM_offset_0_alias:
	.zero		0
.nv.shared.reserved.0:
	.zero		64
	.weak		__nv_reservedSMEM_tcgen05_partition
	.type		__nv_reservedSMEM_tcgen05_partition,@object
	.size		__nv_reservedSMEM_tcgen05_partition,(.L_0 - __nv_reservedSMEM_tcgen05_partition)
__nv_reservedSMEM_tcgen05_partition:
	.zero		32
.L_0:


//--------------------- .nv.global                --------------------------
	.section	.nv.global,"aw",@nobits
.nv.global:
	.type		_ZN39_INTERNAL_4e38aea0_4_k_cu_bea9acb9_29794cute1_E,@object
	.size		_ZN39_INTERNAL_4e38aea0_4_k_cu_bea9acb9_29794cute1_E,(_ZN39_INTERNAL_4e38aea0_4_k_cu_bea9acb9_29794cuda3std3__45__cpo6cbeginE - _ZN39_INTERNAL_4e38aea0_4_k_cu_bea9acb9_29794cute1_E)
_ZN39_INTERNAL_4e38aea0_4_k_cu_bea9acb9_29794cute1_E:
	.zero		1
	.type		_ZN39_INTERNAL_4e38aea0_4_k_cu_bea9acb9_29794cuda3std3__45__cpo6cbeginE,@object
	.size		_ZN39_INTERNAL_4e38aea0_4_k_cu_bea9acb9_29794cuda3std3__45__cpo6cbeginE,(_ZN39_INTERNAL_4e38aea0_4_k_cu_bea9acb9_29794cuda3std3__48in_placeE - _ZN39_INTERNAL_4e38aea0_4_k_cu_bea9acb9_29794cuda3std3__45__cpo6cbeginE)
_ZN39_INTERNAL_4e38aea0_4_k_cu_bea9acb9_29794cuda3std3__45__cpo6cbeginE:
	.zero		1
	.type		_ZN39_INTERNAL_4e38aea0_4_k_cu_bea9acb9_29794cuda3std3__48in_placeE,@object
	.size		_ZN39_INTERNAL_4e38aea0_4_k_cu_bea9acb9_29794cuda3std3__48in_placeE,(_ZN39_INTERNAL_4e38aea0_4_k_cu_bea9acb9_29794cuda3std6ranges3__45__cpo9iter_moveE - _ZN39_INTERNAL_4e38aea0_4_k_cu_bea9acb9_29794cuda3std3__48in_placeE)
_ZN39_INTERNAL_4e38aea0_4_k_cu_bea9acb9_29794cuda3std3__48in_placeE:
	.zero		1
	.type		_ZN39_INTERNAL_4e38aea0_4_k_cu_bea9acb9_29794cuda3std6ranges3__45__cpo9iter_moveE,@object
	.size		_ZN39_INTERNAL_4e38aea0_4_k_cu_bea9acb9_29794cuda3std6ranges3__45__cpo9iter_moveE,(_ZN39_INTERNAL_4e38aea0_4_k_cu_bea9acb9_29794cuda3std3__45__cpo5beginE - _ZN39_INTERNAL_4e38aea0_4_k_cu_bea9acb9_29794cuda3std6ranges3__45__cpo9iter_moveE)
_ZN39_INTERNAL_4e38aea0_4_k_cu_bea9acb9_29794cuda3std6ranges3__45__cpo9iter_moveE:
	.zero		1
	.type		_ZN39_INTERNAL_4e38aea0_4_k_cu_bea9acb9_29794cuda3std3__45__cpo5beginE,@object
	.size		_ZN39_INTERNAL_4e38aea0_4_k_cu_bea9acb9_29794cuda3std3__45__cpo5beginE,(_ZN39_INTERNAL_4e38aea0_4_k_cu_bea9acb9_29794cuda3std3__441_GLOBAL__N__4e38aea0_4_k_cu_bea9acb9_29796ignoreE - _ZN39_INTERNAL_4e38aea0_4_k_cu_bea9acb9_29794cuda3std3__45__cpo5beginE)
_ZN39_INTERNAL_4e38aea0_4_k_cu_bea9acb9_29794cuda3std3__45__cpo5beginE:
	.zero		1
	.type		_ZN39_INTERNAL_4e38aea0_4_k_cu_bea9acb9_29794cuda3std3__441_GLOBAL__N__4e38aea0_4_k_cu_bea9acb9_29796ignoreE,@object
	.size		_ZN39_INTERNAL_4e38aea0_4_k_cu_bea9acb9_29794cuda3std3__441_GLOBAL__N__4e38aea0_4_k_cu_bea9acb9_29796ignoreE,(_ZN39_INTERNAL_4e38aea0_4_k_cu_bea9acb9_29794cute7productE - _ZN39_INTERNAL_4e38aea0_4_k_cu_bea9acb9_29794cuda3std3__441_GLOBAL__N__4e38aea0_4_k_cu_bea9acb9_29796ignoreE)
_ZN39_INTERNAL_4e38aea0_4_k_cu_bea9acb9_29794cuda3std3__441_GLOBAL__N__4e38aea0_4_k_cu_bea9acb9_29796ignoreE:
	.zero		1
	.type		_ZN39_INTERNAL_4e38aea0_4_k_cu_bea9acb9_29794cute7productE,@object
	.size		_ZN39_INTERNAL_4e38aea0_4_k_cu_bea9acb9_29794cute7productE,(_ZN39_INTERNAL_4e38aea0_4_k_cu_bea9acb9_29794cuda3std3__45__cpo3endE - _ZN39_INTERNAL_4e38aea0_4_k_cu_bea9acb9_29794cute7productE)
_ZN39_INTERNAL_4e38aea0_4_k_cu_bea9acb9_29794cute7productE:
	.zero		1
	.type		_ZN39_INTERNAL_4e38aea0_4_k_cu_bea9acb9_29794cuda3std3__45__cpo3endE,@object
	.size		_ZN39_INTERNAL_4e38aea0_4_k_cu_bea9acb9_29794cuda3std3__45__cpo3endE,(_ZN39_INTERNAL_4e38aea0_4_k_cu_bea9acb9_29794cuda3std3__419piecewise_constructE - _ZN39_INTERNAL_4e38aea0_4_k_cu_bea9acb9_29794cuda3std3__45__cpo3endE)
_ZN39_INTERNAL_4e38aea0_4_k_cu_bea9acb9_29794cuda3std3__45__cpo3endE:
	.zero		1
	.type		_ZN39_INTERNAL_4e38aea0_4_k_cu_bea9acb9_29794cuda3std3__419piecewise_constructE,@object
	.size		_ZN39_INTERNAL_4e38aea0_4_k_cu_bea9acb9_29794cuda3std3__419piecewise_constructE,(_ZN39_INTERNAL_4e38aea0_4_k_cu_bea9acb9_29794cuda3std3__45__cpo4cendE - _ZN39_INTERNAL_4e38aea0_4_k_cu_bea9acb9_29794cuda3std3__419piecewise_constructE)
_ZN39_INTERNAL_4e38aea0_4_k_cu_bea9acb9_29794cuda3std3__419piecewise_constructE:
	.zero		1
	.type		_ZN39_INTERNAL_4e38aea0_4_k_cu_bea9acb9_29794cuda3std3__45__cpo4cendE,@object
	.size		_ZN39_INTERNAL_4e38aea0_4_k_cu_bea9acb9_29794cuda3std3__45__cpo4cendE,(_ZN39_INTERNAL_4e38aea0_4_k_cu_bea9acb9_29794cuda3std6ranges3__45__cpo4swapE - _ZN39_INTERNAL_4e38aea0_4_k_cu_bea9acb9_29794cuda3std3__45__cpo4cendE)
_ZN39_INTERNAL_4e38aea0_4_k_cu_bea9acb9_29794cuda3std3__45__cpo4cendE:
	.zero		1
	.type		_ZN39_INTERNAL_4e38aea0_4_k_cu_bea9acb9_29794cuda3std6ranges3__45__cpo4swapE,@object
	.size		_ZN39_INTERNAL_4e38aea0_4_k_cu_bea9acb9_29794cuda3std6ranges3__45__cpo4swapE,(.L_11 - _ZN39_INTERNAL_4e38aea0_4_k_cu_bea9acb9_29794cuda3std6ranges3__45__cpo4swapE)
_ZN39_INTERNAL_4e38aea0_4_k_cu_bea9acb9_29794cuda3std6ranges3__45__cpo4swapE:
	.zero		1
.L_11:


//--------------------- .nv.constant0._ZN7cutlass13device_kernelINS_4gemm6kernel13GemmUniversalIN4cute5tupleIJiiiiEEENS1_10collective13CollectiveMmaINS1_35MainloopSm100TmaUmmaWarpSpecializedILi16ELi2ELi4ENS5_IJNS4_1CILi2EEENSA_ILi1EEESC_EEEEENS5_IJNSA_ILi128EEENSA_ILi256EEENSA_ILi64EEEEEENS_12float_e4m3_tENS5_IJlSC_lEEESJ_SK_NS4_8TiledMMAINS4_8MMA_AtomIJNS4_10MMA_TraitsINS4_25SM100_MMA_F8F6F4_2x1SM_SSEJSJ_SJ_fSF_SG_NS4_17integral_constantINS4_4UMMA5MajorELSR_0EEESS_NSP_INSQ_7ScaleInELST_0EEESU_EEEEEENS4_6LayoutINS5_IJSC_SC_SC_EEENS5_IJNSA_ILi0EEESZ_SZ_EEEEENS5_IJNS4_10UnderscoreES12_S12_EEEEENS4_18SM100_TMA_2SM_LOADENS4_14ComposedLayoutINS4_7SwizzleILi2ELi4ELi3EEENS4_18smem_ptr_flag_bitsILi8EEENSX_INS5_IJNSA_ILi8EEESH_EEENS5_IJSH_SC_EEEEEEEvNS4_8identityES15_S1F_vS1G_EENS_8epilogue10collective18CollectiveEpilogueINS1I_23Sm100TmaWarpSpecializedILi4ELi2ELi32ELb0ELb0EEEJNS5_IJSH_SG_SH_EEENS5_IJNSX_ISH_SC_EENSX_INS5_IJNSA_ILi32EEESB_EEENS5_IJSC_SF_EEEEEEEESJ_SK_SJ_SK_NS1I_6fusion15FusionCallbacksIS1M_NS1U_13LinCombEltActINS1I_6thread7SigmoidESJ_fSJ_fLNS_15FloatRoundStyleE2EEES1N_S1T_JEEENS4_5SM1004TMEM4LOAD26SM100_TMEM_LOAD_32dp32b32xENS4_13SM90_TMA_LOADENS16_INS17_ILi1ELi4ELi3EEES1A_NSX_INS5_IJS1B_S1P_EEENS5_IJS1P_SC_EEEEEEENS4_39AutoVectorizingCopyWithAssumedAlignmentILi128EEENS4_14SM90_TMA_STOREES2B_S2D_S2D_EEEvvEEEEvNT_6ParamsE --------------------------
	.section	.nv.constant0._ZN7cutlass13device_kernelINS_4gemm6kernel13GemmUniversalIN4cute5tupleIJiiiiEEENS1_10collective13CollectiveMmaINS1_35MainloopSm100TmaUmmaWarpSpecializedILi16ELi2ELi4ENS5_IJNS4_1CILi2EEENSA_ILi1EEESC_EEEEENS5_IJNSA_ILi128EEENSA_ILi256EEENSA_ILi64EEEEEENS_12float_e4m3_tENS5_IJlSC_lEEESJ_SK_NS4_8TiledMMAINS4_8MMA_AtomIJNS4_10MMA_TraitsINS4_25SM100_MMA_F8F6F4_2x1SM_SSEJSJ_SJ_fSF_SG_NS4_17integral_constantINS4_4UMMA5MajorELSR_0EEESS_NSP_INSQ_7ScaleInELST_0EEESU_EEEEEENS4_6LayoutINS5_IJSC_SC_SC_EEENS5_IJNSA_ILi0EEESZ_SZ_EEEEENS5_IJNS4_10UnderscoreES12_S12_EEEEENS4_18SM100_TMA_2SM_LOADENS4_14ComposedLayoutINS4_7SwizzleILi2ELi4ELi3EEENS4_18smem_ptr_flag_bitsILi8EEENSX_INS5_IJNSA_ILi8EEESH_EEENS5_IJSH_SC_EEEEEEEvNS4_8identityES15_S1F_vS1G_EENS_8epilogue10collective18CollectiveEpilogueINS1I_23Sm100TmaWarpSpecializedILi4ELi2ELi32ELb0ELb0EEEJNS5_IJSH_SG_SH_EEENS5_IJNSX_ISH_SC_EENSX_INS5_IJNSA_ILi32EEESB_EEENS5_IJSC_SF_EEEEEEEESJ_SK_SJ_SK_NS1I_6fusion15FusionCallbacksIS1M_NS1U_13LinCombEltActINS1I_6thread7SigmoidESJ_fSJ_fLNS_15FloatRoundStyleE2EEES1N_S1T_JEEENS4_5SM1004TMEM4LOAD26SM100_TMEM_LOAD_32dp32b32xENS4_13SM90_TMA_LOADENS16_INS17_ILi1ELi4ELi3EEES1A_NSX_INS5_IJS1B_S1P_EEENS5_IJS1P_SC_EEEEEEENS4_39AutoVectorizingCopyWithAssumedAlignmentILi128EEENS4_14SM90_TMA_STOREES2B_S2D_S2D_EEEvvEEEEvNT_6ParamsE,"a",@progbits
	.sectionflags	@""
	.align	4
.nv.constant0._ZN7cutlass13device_kernelINS_4gemm6kernel13GemmUniversalIN4cute5tupleIJiiiiEEENS1_10collective13CollectiveMmaINS1_35MainloopSm100TmaUmmaWarpSpecializedILi16ELi2ELi4ENS5_IJNS4_1CILi2EEENSA_ILi1EEESC_EEEEENS5_IJNSA_ILi128EEENSA_ILi256EEENSA_ILi64EEEEEENS_12float_e4m3_tENS5_IJlSC_lEEESJ_SK_NS4_8TiledMMAINS4_8MMA_AtomIJNS4_10MMA_TraitsINS4_25SM100_MMA_F8F6F4_2x1SM_SSEJSJ_SJ_fSF_SG_NS4_17integral_constantINS4_4UMMA5MajorELSR_0EEESS_NSP_INSQ_7ScaleInELST_0EEESU_EEEEEENS4_6LayoutINS5_IJSC_SC_SC_EEENS5_IJNSA_ILi0EEESZ_SZ_EEEEENS5_IJNS4_10UnderscoreES12_S12_EEEEENS4_18SM100_TMA_2SM_LOADENS4_14ComposedLayoutINS4_7SwizzleILi2ELi4ELi3EEENS4_18smem_ptr_flag_bitsILi8EEENSX_INS5_IJNSA_ILi8EEESH_EEENS5_IJSH_SC_EEEEEEEvNS4_8identityES15_S1F_vS1G_EENS_8epilogue10collective18CollectiveEpilogueINS1I_23Sm100TmaWarpSpecializedILi4ELi2ELi32ELb0ELb0EEEJNS5_IJSH_SG_SH_EEENS5_IJNSX_ISH_SC_EENSX_INS5_IJNSA_ILi32EEESB_EEENS5_IJSC_SF_EEEEEEEESJ_SK_SJ_SK_NS1I_6fusion15FusionCallbacksIS1M_NS1U_13LinCombEltActINS1I_6thread7SigmoidESJ_fSJ_fLNS_15FloatRoundStyleE2EEES1N_S1T_JEEENS4_5SM1004TMEM4LOAD26SM100_TMEM_LOAD_32dp32b32xENS4_13SM90_TMA_LOADENS16_INS17_ILi1ELi4ELi3EEES1A_NSX_INS5_IJS1B_S1P_EEENS5_IJS1P_SC_EEEEEEENS4_39AutoVectorizingCopyWithAssumedAlignmentILi128EEENS4_14SM90_TMA_STOREES2B_S2D_S2D_EEEvvEEEEvNT_6ParamsE:
	.zero		2944


//--------------------- SYMBOLS --------------------------

	.type		.nv.reservedSmem.offset0,@object
	.size		.nv.reservedSmem.offset0,0x4
	.type		.nv.reservedSmem.cap,@object
	.size		.nv.reservedSmem.cap,0x4
	.type		__assertfail,@function
